	.headerflags	@"EF_CUDA_TEXMODE_UNIFIED EF_CUDA_64BIT_ADDRESS EF_CUDA_ACCELERATORS EF_CUDA_SM90 EF_CUDA_VIRTUAL_SM(EF_CUDA_SM90)"
	.elftype	@"ET_EXEC"


//--------------------- .nv.info                  --------------------------
	.section	.nv.info,"",@"SHT_CUDA_INFO"
	.align	4


	//----- nvinfo : EIATTR_REGCOUNT
	.align		4
        /*0000*/ 	.byte	0x04, 0x2f
        /*0002*/ 	.short	(.L_3 - .L_2)
	.align		4
.L_2:
        /*0004*/ 	.word	index@(triton_poi_fused_cat_10)
        /*0008*/ 	.word	0x0000004c


	//----- nvinfo : EIATTR_MIN_STACK_SIZE
	.align		4
.L_3:
        /*000c*/ 	.byte	0x04, 0x12
        /*000e*/ 	.short	(.L_5 - .L_4)
	.align		4
.L_4:
        /*0010*/ 	.word	index@(triton_poi_fused_cat_10)
        /*0014*/ 	.word	0x00000000


	//----- nvinfo : EIATTR_FRAME_SIZE
	.align		4
.L_5:
        /*0018*/ 	.byte	0x04, 0x11
        /*001a*/ 	.short	(.L_7 - .L_6)
	.align		4
.L_6:
        /*001c*/ 	.word	index@(triton_poi_fused_cat_10)
        /*0020*/ 	.word	0x00000000


	//----- nvinfo : EIATTR_MIN_STACK_SIZE
	.align		4
.L_7:
        /*0024*/ 	.byte	0x04, 0x12
        /*0026*/ 	.short	(.L_9 - .L_8)
	.align		4
.L_8:
        /*0028*/ 	.word	index@(triton_poi_fused_cat_10)
        /*002c*/ 	.word	0x00000000
.L_9:


//--------------------- .nv.info.triton_poi_fused_cat_10 --------------------------
	.section	.nv.info.triton_poi_fused_cat_10,"",@"SHT_CUDA_INFO"
	.sectionflags	@""
	.align	4


	//----- nvinfo : EIATTR_CUDA_API_VERSION
	.align		4
        /*0000*/ 	.byte	0x04, 0x37
        /*0002*/ 	.short	(.L_11 - .L_10)
.L_10:
        /*0004*/ 	.word	0x0000007c


	//----- nvinfo : EIATTR_KPARAM_INFO
	.align		4
.L_11:
        /*0008*/ 	.byte	0x04, 0x17
        /*000a*/ 	.short	(.L_13 - .L_12)
.L_12:
        /*000c*/ 	.word	0x00000000
        /*0010*/ 	.short	0x0015
        /*0012*/ 	.short	0x00a8
        /*0014*/ 	.byte	0x00, 0xf0, 0x11, 0x00


	//----- nvinfo : EIATTR_KPARAM_INFO
	.align		4
.L_13:
        /*0018*/ 	.byte	0x04, 0x17
        /*001a*/ 	.short	(.L_15 - .L_14)
.L_14:
        /*001c*/ 	.word	0x00000000
        /*0020*/ 	.short	0x0014
        /*0022*/ 	.short	0x00a0
        /*0024*/ 	.byte	0x00, 0xf4, 0x21, 0x00


	//----- nvinfo : EIATTR_KPARAM_INFO
	.align		4
.L_15:
        /*0028*/ 	.byte	0x04, 0x17
        /*002a*/ 	.short	(.L_17 - .L_16)
.L_16:
        /*002c*/ 	.word	0x00000000
        /*0030*/ 	.short	0x0013
        /*0032*/ 	.short	0x0098
        /*0034*/ 	.byte	0x00, 0xf4, 0x21, 0x00


	//----- nvinfo : EIATTR_KPARAM_INFO
	.align		4
.L_17:
        /*0038*/ 	.byte	0x04, 0x17
        /*003a*/ 	.short	(.L_19 - .L_18)
.L_18:
        /*003c*/ 	.word	0x00000000
        /*0040*/ 	.short	0x0012
        /*0042*/ 	.short	0x0090
        /*0044*/ 	.byte	0x00, 0xf4, 0x21, 0x00


	//----- nvinfo : EIATTR_KPARAM_INFO
	.align		4
.L_19:
        /*0048*/ 	.byte	0x04, 0x17
        /*004a*/ 	.short	(.L_21 - .L_20)
.L_20:
        /*004c*/ 	.word	0x00000000
        /*0050*/ 	.short	0x0011
        /*0052*/ 	.short	0x0088
        /*0054*/ 	.byte	0x00, 0xf4, 0x21, 0x00


	//----- nvinfo : EIATTR_KPARAM_INFO
	.align		4
.L_21:
        /*0058*/ 	.byte	0x04, 0x17
        /*005a*/ 	.short	(.L_23 - .L_22)
.L_22:
        /*005c*/ 	.word	0x00000000
        /*0060*/ 	.short	0x0010
        /*0062*/ 	.short	0x0080
        /*0064*/ 	.byte	0x00, 0xf4, 0x21, 0x00


	//----- nvinfo : EIATTR_KPARAM_INFO
	.align		4
.L_23:
        /*0068*/ 	.byte	0x04, 0x17
        /*006a*/ 	.short	(.L_25 - .L_24)
.L_24:
        /*006c*/ 	.word	0x00000000
        /*0070*/ 	.short	0x000f
        /*0072*/ 	.short	0x0078
        /*0074*/ 	.byte	0x00, 0xf4, 0x21, 0x00


	//----- nvinfo : EIATTR_KPARAM_INFO
	.align		4
.L_25:
        /*0078*/ 	.byte	0x04, 0x17
        /*007a*/ 	.short	(.L_27 - .L_26)
.L_26:
        /*007c*/ 	.word	0x00000000
        /*0080*/ 	.short	0x000e
        /*0082*/ 	.short	0x0070
        /*0084*/ 	.byte	0x00, 0xf4, 0x21, 0x00


	//----- nvinfo : EIATTR_KPARAM_INFO
	.align		4
.L_27:
        /*0088*/ 	.byte	0x04, 0x17
        /*008a*/ 	.short	(.L_29 - .L_28)
.L_28:
        /*008c*/ 	.word	0x00000000
        /*0090*/ 	.short	0x000d
        /*0092*/ 	.short	0x0068
        /*0094*/ 	.byte	0x00, 0xf4, 0x21, 0x00


	//----- nvinfo : EIATTR_KPARAM_INFO
	.align		4
.L_29:
        /*0098*/ 	.byte	0x04, 0x17
        /*009a*/ 	.short	(.L_31 - .L_30)
.L_30:
        /*009c*/ 	.word	0x00000000
        /*00a0*/ 	.short	0x000c
        /*00a2*/ 	.short	0x0060
        /*00a4*/ 	.byte	0x00, 0xf4, 0x21, 0x00


	//----- nvinfo : EIATTR_KPARAM_INFO
	.align		4
.L_31:
        /*00a8*/ 	.byte	0x04, 0x17
        /*00aa*/ 	.short	(.L_33 - .L_32)
.L_32:
        /*00ac*/ 	.word	0x00000000
        /*00b0*/ 	.short	0x000b
        /*00b2*/ 	.short	0x0058
        /*00b4*/ 	.byte	0x00, 0xf4, 0x21, 0x00


	//----- nvinfo : EIATTR_KPARAM_INFO
	.align		4
.L_33:
        /*00b8*/ 	.byte	0x04, 0x17
        /*00ba*/ 	.short	(.L_35 - .L_34)
.L_34:
        /*00bc*/ 	.word	0x00000000
        /*00c0*/ 	.short	0x000a
        /*00c2*/ 	.short	0x0050
        /*00c4*/ 	.byte	0x00, 0xf4, 0x21, 0x00


	//----- nvinfo : EIATTR_KPARAM_INFO
	.align		4
.L_35:
        /*00c8*/ 	.byte	0x04, 0x17
        /*00ca*/ 	.short	(.L_37 - .L_36)
.L_36:
        /*00cc*/ 	.word	0x00000000
        /*00d0*/ 	.short	0x0009
        /*00d2*/ 	.short	0x0048
        /*00d4*/ 	.byte	0x00, 0xf4, 0x21, 0x00


	//----- nvinfo : EIATTR_KPARAM_INFO
	.align		4
.L_37:
        /*00d8*/ 	.byte	0x04, 0x17
        /*00da*/ 	.short	(.L_39 - .L_38)
.L_38:
        /*00dc*/ 	.word	0x00000000
        /*00e0*/ 	.short	0x0008
        /*00e2*/ 	.short	0x0040
        /*00e4*/ 	.byte	0x00, 0xf4, 0x21, 0x00


	//----- nvinfo : EIATTR_KPARAM_INFO
	.align		4
.L_39:
        /*00e8*/ 	.byte	0x04, 0x17
        /*00ea*/ 	.short	(.L_41 - .L_40)
.L_40:
        /*00ec*/ 	.word	0x00000000
        /*00f0*/ 	.short	0x0007
        /*00f2*/ 	.short	0x0038
        /*00f4*/ 	.byte	0x00, 0xf4, 0x21, 0x00


	//----- nvinfo : EIATTR_KPARAM_INFO
	.align		4
.L_41:
        /*00f8*/ 	.byte	0x04, 0x17
        /*00fa*/ 	.short	(.L_43 - .L_42)
.L_42:
        /*00fc*/ 	.word	0x00000000
        /*0100*/ 	.short	0x0006
        /*0102*/ 	.short	0x0030
        /*0104*/ 	.byte	0x00, 0xf4, 0x21, 0x00


	//----- nvinfo : EIATTR_KPARAM_INFO
	.align		4
.L_43:
        /*0108*/ 	.byte	0x04, 0x17
        /*010a*/ 	.short	(.L_45 - .L_44)
.L_44:
        /*010c*/ 	.word	0x00000000
        /*0110*/ 	.short	0x0005
        /*0112*/ 	.short	0x0028
        /*0114*/ 	.byte	0x00, 0xf4, 0x21, 0x00


	//----- nvinfo : EIATTR_KPARAM_INFO
	.align		4
.L_45:
        /*0118*/ 	.byte	0x04, 0x17
        /*011a*/ 	.short	(.L_47 - .L_46)
.L_46:
        /*011c*/ 	.word	0x00000000
        /*0120*/ 	.short	0x0004
        /*0122*/ 	.short	0x0020
        /*0124*/ 	.byte	0x00, 0xf4, 0x21, 0x00


	//----- nvinfo : EIATTR_KPARAM_INFO
	.align		4
.L_47:
        /*0128*/ 	.byte	0x04, 0x17
        /*012a*/ 	.short	(.L_49 - .L_48)
.L_48:
        /*012c*/ 	.word	0x00000000
        /*0130*/ 	.short	0x0003
        /*0132*/ 	.short	0x0018
        /*0134*/ 	.byte	0x00, 0xf4, 0x21, 0x00


	//----- nvinfo : EIATTR_KPARAM_INFO
	.align		4
.L_49:
        /*0138*/ 	.byte	0x04, 0x17
        /*013a*/ 	.short	(.L_51 - .L_50)
.L_50:
        /*013c*/ 	.word	0x00000000
        /*0140*/ 	.short	0x0002
        /*0142*/ 	.short	0x0010
        /*0144*/ 	.byte	0x00, 0xf4, 0x21, 0x00


	//----- nvinfo : EIATTR_KPARAM_INFO
	.align		4
.L_51:
        /*0148*/ 	.byte	0x04, 0x17
        /*014a*/ 	.short	(.L_53 - .L_52)
.L_52:
        /*014c*/ 	.word	0x00000000
        /*0150*/ 	.short	0x0001
        /*0152*/ 	.short	0x0008
        /*0154*/ 	.byte	0x00, 0xf4, 0x21, 0x00


	//----- nvinfo : EIATTR_KPARAM_INFO
	.align		4
.L_53:
        /*0158*/ 	.byte	0x04, 0x17
        /*015a*/ 	.short	(.L_55 - .L_54)
.L_54:
        /*015c*/ 	.word	0x00000000
        /*0160*/ 	.short	0x0000
        /*0162*/ 	.short	0x0000
        /*0164*/ 	.byte	0x00, 0xf4, 0x21, 0x00


	//----- nvinfo : EIATTR_SPARSE_MMA_MASK
	.align		4
.L_55:
        /*0168*/ 	.byte	0x03, 0x50
        /*016a*/ 	.short	0x0000


	//----- nvinfo : EIATTR_MAXREG_COUNT
	.align		4
        /*016c*/ 	.byte	0x03, 0x1b
        /*016e*/ 	.short	0x00ff


	//----- nvinfo : EIATTR_EXIT_INSTR_OFFSETS
	.align		4
        /*0170*/ 	.byte	0x04, 0x1c
        /*0172*/ 	.short	(.L_57 - .L_56)


	//   ....[0]....
.L_56:
        /*0174*/ 	.word	0x00003c60


	//   ....[1]....
        /*0178*/ 	.word	0x00003c80


	//----- nvinfo : EIATTR_REQNTID
	.align		4
.L_57:
        /*017c*/ 	.byte	0x04, 0x10
        /*017e*/ 	.short	(.L_59 - .L_58)
.L_58:
        /*0180*/ 	.word	0x00000080
        /*0184*/ 	.word	0x00000001
        /*0188*/ 	.word	0x00000001


	//----- nvinfo : EIATTR_CBANK_PARAM_SIZE
	.align		4
.L_59:
        /*018c*/ 	.byte	0x03, 0x19
        /*018e*/ 	.short	0x00ac


	//----- nvinfo : EIATTR_PARAM_CBANK
	.align		4
        /*0190*/ 	.byte	0x04, 0x0a
        /*0192*/ 	.short	(.L_61 - .L_60)
	.align		4
.L_60:
        /*0194*/ 	.word	index@(.nv.constant0.triton_poi_fused_cat_10)
        /*0198*/ 	.short	0x0210
        /*019a*/ 	.short	0x00ac


	//----- nvinfo : EIATTR_SW_WAR
	.align		4
.L_61:
        /*019c*/ 	.byte	0x04, 0x36
        /*019e*/ 	.short	(.L_63 - .L_62)
.L_62:
        /*01a0*/ 	.word	0x00000008
.L_63:


//--------------------- .nv.callgraph             --------------------------
	.section	.nv.callgraph,"",@"SHT_CUDA_CALLGRAPH"
	.align	4
	.sectionentsize	8
	.align		4
        /*0000*/ 	.word	0x00000000
	.align		4
        /*0004*/ 	.word	0xffffffff
	.align		4
        /*0008*/ 	.word	0x00000000
	.align		4
        /*000c*/ 	.word	0xfffffffe
	.align		4
        /*0010*/ 	.word	0x00000000
	.align		4
        /*0014*/ 	.word	0xfffffffd
	.align		4
        /*0018*/ 	.word	0x00000000
	.align		4
        /*001c*/ 	.word	0xfffffffc


//--------------------- .nv.constant4             --------------------------
	.section	.nv.constant4,"a",@progbits
	.align	8
	.align		8
.nv.constant4:
        /*0000*/ 	.dword	_$_str
	.align		8
        /*0008*/ 	.dword	_$_str_$_2


//--------------------- .text.triton_poi_fused_cat_10 --------------------------
	.section	.text.triton_poi_fused_cat_10,"ax",@progbits
	.align	128
        .global         triton_poi_fused_cat_10
        .type           triton_poi_fused_cat_10,@function
        .size           triton_poi_fused_cat_10,(.L_x_1 - triton_poi_fused_cat_10)
        .other          triton_poi_fused_cat_10,@"STO_CUDA_ENTRY STV_DEFAULT"
triton_poi_fused_cat_10:
.text.triton_poi_fused_cat_10:
[----:B------:R-:W0:Y:S01]  /*0000*/  LDC R1, c[0x0][0x28] ;  /* 0x00000a00ff017b82 */ /* 0x000e220000000800 */
[----:B------:R-:W1:Y:S01]  /*0010*/  S2R R0, SR_TID.X ;  /* 0x0000000000007919 */ /* 0x000e620000002100 */
[----:B------:R-:W-:-:S06]  /*0020*/  ULDC.64 UR6, c[0x0][0x238] ;  /* 0x00008e0000067ab9 */ /* 0x000fcc0000000a00 */
[----:B------:R-:W2:Y:S01]  /*0030*/  LDC.64 R18, c[0x0][0x268] ;  /* 0x00009a00ff127b82 */ /* 0x000ea20000000a00 */
[----:B------:R-:W-:Y:S01]  /*0040*/  ULDC.64 UR8, c[0x0][0x260] ;  /* 0x0000980000087ab9 */ /* 0x000fe20000000a00 */
[----:B------:R-:W3:Y:S06]  /*0050*/  S2R R3, SR_CTAID.X ;  /* 0x0000000000037919 */ /* 0x000eec0000002500 */
[----:B------:R-:W4:Y:S01]  /*0060*/  LDC.64 R44, c[0x0][0x240] ;  /* 0x00009000ff2c7b82 */ /* 0x000f220000000a00 */
[----:B------:R-:W-:Y:S02]  /*0070*/  CS2R R28, SRZ ;  /* 0x00000000001c7805 */ /* 0x000fe4000001ff00 */
[----:B------:R-:W-:-:S02]  /*0080*/  CS2R R30, SRZ ;  /* 0x00000000001e7805 */ /* 0x000fc4000001ff00 */
[----:B------:R-:W-:Y:S02]  /*0090*/  CS2R R32, SRZ ;  /* 0x0000000000207805 */ /* 0x000fe4000001ff00 */
[----:B------:R-:W-:Y:S02]  /*00a0*/  CS2R R34, SRZ ;  /* 0x0000000000227805 */ /* 0x000fe4000001ff00 */
[----:B------:R-:W-:Y:S02]  /*00b0*/  CS2R R24, SRZ ;  /* 0x0000000000187805 */ /* 0x000fe4000001ff00 */
[----:B------:R-:W-:Y:S02]  /*00c0*/  CS2R R26, SRZ ;  /* 0x00000000001a7805 */ /* 0x000fe4000001ff00 */
[----:B------:R-:W-:Y:S02]  /*00d0*/  CS2R R36, SRZ ;  /* 0x0000000000247805 */ /* 0x000fe4000001ff00 */
[----:B------:R-:W-:Y:S01]  /*00e0*/  CS2R R38, SRZ ;  /* 0x0000000000267805 */ /* 0x000fe2000001ff00 */
[----:B------:R-:W-:Y:S01]  /*00f0*/  ULDC.64 UR4, c[0x0][0x208] ;  /* 0x0000820000047ab9 */ /* 0x000fe20000000a00 */
[----:B------:R-:W-:-:S02]  /*0100*/  CS2R R20, SRZ ;  /* 0x0000000000147805 */ /* 0x000fc4000001ff00 */
[----:B------:R-:W-:Y:S02]  /*0110*/  CS2R R22, SRZ ;  /* 0x0000000000167805 */ /* 0x000fe4000001ff00 */
[----:B------:R-:W-:Y:S02]  /*0120*/  CS2R R12, SRZ ;  /* 0x00000000000c7805 */ /* 0x000fe4000001ff00 */
[----:B------:R-:W-:Y:S02]  /*0130*/  CS2R R14, SRZ ;  /* 0x00000000000e7805 */ /* 0x000fe4000001ff00 */
[----:B------:R-:W-:Y:S01]  /*0140*/  CS2R R16, SRZ ;  /* 0x0000000000107805 */ /* 0x000fe2000001ff00 */
[----:B------:R-:W5:Y:S01]  /*0150*/  LDC.64 R52, c[0x0][0x210] ;  /* 0x00008400ff347b82 */ /* 0x000f620000000a00 */
[----:B-1----:R-:W-:-:S07]  /*0160*/  IMAD.SHL.U32 R0, R0, 0x4, RZ ;  /* 0x0000000400007824 */ /* 0x002fce00078e00ff */
[----:B------:R-:W1:Y:S01]  /*0170*/  LDC.64 R64, c[0x0][0x218] ;  /* 0x00008600ff407b82 */ /* 0x000e620000000a00 */
[----:B---3--:R-:W-:Y:S02]  /*0180*/  SHF.R.S32.HI R5, RZ, 0x15, R3 ;  /* 0x00000015ff057819 */ /* 0x008fe40000011403 */
[----:B------:R-:W-:Y:S02]  /*0190*/  LOP3.LUT R0, R0, 0x1fc, RZ, 0xc0, !PT ;  /* 0x000001fc00007812 */ /* 0x000fe400078ec0ff */
[----:B------:R-:W-:-:S03]  /*01a0*/  SGXT R5, R5, 0x1 ;  /* 0x000000010505781a */ /* 0x000fc60000000200 */
[----:B------:R-:W3:Y:S01]  /*01b0*/  LDC.64 R72, c[0x0][0x220] ;  /* 0x00008800ff487b82 */ /* 0x000ee20000000a00 */
[----:B------:R-:W-:-:S04]  /*01c0*/  IMAD R3, R3, 0x400, R0 ;  /* 0x0000040003037824 */ /* 0x000fc800078e0200 */
[----:B------:R-:W-:Y:S01]  /*01d0*/  VIADD R58, R3, 0x200 ;  /* 0x00000200033a7836 */ /* 0x000fe20000000000 */
[----:B------:R-:W-:-:S04]  /*01e0*/  SHF.R.S32.HI R0, RZ, 0x1f, R3 ;  /* 0x0000001fff007819 */ /* 0x000fc80000011403 */
[----:B------:R-:W-:Y:S02]  /*01f0*/  LEA.HI R2, R0, R3, RZ, 0x8 ;  /* 0x0000000300027211 */ /* 0x000fe400078f40ff */
[----:B------:R-:W-:Y:S02]  /*0200*/  LEA.HI R5, R5, R58, RZ, 0x8 ;  /* 0x0000003a05057211 */ /* 0x000fe400078f40ff */
[----:B------:R-:W-:Y:S02]  /*0210*/  LOP3.LUT R6, R2, 0xffffff00, RZ, 0xc0, !PT ;  /* 0xffffff0002067812 */ /* 0x000fe400078ec0ff */
[----:B------:R-:W-:Y:S02]  /*0220*/  SHF.R.S32.HI R5, RZ, 0x8, R5 ;  /* 0x00000008ff057819 */ /* 0x000fe40000011405 */
[----:B------:R-:W-:Y:S01]  /*0230*/  SHF.R.S32.HI R2, RZ, 0x8, R2 ;  /* 0x00000008ff027819 */ /* 0x000fe20000011402 */
[----:B------:R-:W-:Y:S02]  /*0240*/  IMAD.IADD R6, R3, 0x1, -R6 ;  /* 0x0000000103067824 */ /* 0x000fe400078e0a06 */
[----:B------:R-:W-:-:S02]  /*0250*/  IMAD.SHL.U32 R5, R5, 0x40, RZ ;  /* 0x0000004005057824 */ /* 0x000fc400078e00ff */
[----:B------:R-:W-:Y:S01]  /*0260*/  IMAD.SHL.U32 R7, R2, 0x40, RZ ;  /* 0x0000004002077824 */ /* 0x000fe200078e00ff */
[----:B------:R-:W-:Y:S02]  /*0270*/  SHF.R.S32.HI R4, RZ, 0x1f, R6 ;  /* 0x0000001fff047819 */ /* 0x000fe40000011406 */
[----:B------:R-:W-:Y:S02]  /*0280*/  IADD3 R41, P0, R6, R5, RZ ;  /* 0x0000000506297210 */ /* 0x000fe40007f1e0ff */
[----:B------:R-:W-:Y:S02]  /*0290*/  LOP3.LUT R0, R6, 0xffffffc0, RZ, 0xc0, !PT ;  /* 0xffffffc006007812 */ /* 0x000fe400078ec0ff */
[----:B------:R-:W-:Y:S02]  /*02a0*/  LEA.HI.X.SX32 R40, R5, R4, 0x1, P0 ;  /* 0x0000000405287211 */ /* 0x000fe400000f0eff */
[C---:B------:R-:W-:Y:S02]  /*02b0*/  ISETP.NE.AND P4, PT, R0.reuse, 0x80, PT ;  /* 0x000000800000780c */ /* 0x040fe40003f85270 */
[C---:B------:R-:W-:Y:S01]  /*02c0*/  SHF.L.U64.HI R40, R41.reuse, 0x2, R40 ;  /* 0x0000000229287819 */ /* 0x040fe20000010228 */
[----:B------:R-:W-:Y:S01]  /*02d0*/  IMAD.SHL.U32 R41, R41, 0x4, RZ ;  /* 0x0000000429297824 */ /* 0x000fe200078e00ff */
[----:B------:R-:W-:-:S04]  /*02e0*/  ISETP.NE.AND P3, PT, R0, 0x40, PT ;  /* 0x000000400000780c */ /* 0x000fc80003f65270 */
[----:B------:R-:W-:Y:S02]  /*02f0*/  IADD3 R8, P1, R41, UR6, RZ ;  /* 0x0000000629087c10 */ /* 0x000fe4000ff3e0ff */
[----:B------:R-:W-:Y:S02]  /*0300*/  ISETP.LT.AND P6, PT, R3, 0x110400, !P4 ;  /* 0x001104000300780c */ /* 0x000fe400067c1270 */
[----:B------:R-:W-:Y:S02]  /*0310*/  IADD3.X R9, R40, UR7, RZ, P1, !PT ;  /* 0x0000000728097c10 */ /* 0x000fe40008ffe4ff */
[----:B------:R-:W-:Y:S02]  /*0320*/  IADD3 R42, P1, R6, R7, RZ ;  /* 0x00000007062a7210 */ /* 0x000fe40007f3e0ff */
[----:B------:R-:W-:Y:S02]  /*0330*/  ISETP.LT.AND P0, PT, R58, 0x110400, !P3 ;  /* 0x001104003a00780c */ /* 0x000fe40005f01270 */
[----:B------:R-:W-:-:S04]  /*0340*/  LEA.HI.X.SX32 R43, R7, R4, 0x1, P1 ;  /* 0x00000004072b7211 */ /* 0x000fc800008f0eff */
[C---:B------:R-:W-:Y:S01]  /*0350*/  SHF.L.U64.HI R43, R42.reuse, 0x2, R43 ;  /* 0x000000022a2b7819 */ /* 0x040fe2000001022b */
[----:B------:R-:W-:Y:S01]  /*0360*/  IMAD.SHL.U32 R42, R42, 0x4, RZ ;  /* 0x000000042a2a7824 */ /* 0x000fe200078e00ff */
[----:B------:R-:W-:-:S04]  /*0370*/  ISETP.LT.AND P5, PT, R58, 0x110400, !P4 ;  /* 0x001104003a00780c */ /* 0x000fc800067a1270 */
[----:B------:R-:W-:Y:S01]  /*0380*/  IADD3 R10, P1, R42, UR8, RZ ;  /* 0x000000082a0a7c10 */ /* 0x000fe2000ff3e0ff */
[C---:B--2---:R-:W-:Y:S01]  /*0390*/  IMAD.WIDE R18, R6.reuse, 0x4, R18 ;  /* 0x0000000406127825 */ /* 0x044fe200078e0212 */
[----:B------:R2:W3:Y:S01]  /*03a0*/  @P0 LDG.E.EL.128 R32, desc[UR4][R8.64+-0x100] ;  /* 0xffff000408200981 */ /* 0x0004e2000c2e1d00 */
[----:B------:R-:W-:Y:S02]  /*03b0*/  IADD3 R48, P2, R41, UR8, RZ ;  /* 0x0000000829307c10 */ /* 0x000fe4000ff5e0ff */
[----:B------:R-:W-:Y:S01]  /*03c0*/  IADD3.X R11, R43, UR9, RZ, P1, !PT ;  /* 0x000000092b0b7c10 */ /* 0x000fe20008ffe4ff */
[----:B----4-:R-:W-:Y:S01]  /*03d0*/  IMAD.WIDE R44, R6, 0x4, R44 ;  /* 0x00000004062c7825 */ /* 0x010fe200078e022c */
[----:B------:R-:W4:Y:S04]  /*03e0*/  @P6 LDG.E.EL.128 R24, desc[UR4][R18.64+-0x200] ;  /* 0xfffe000412186981 */ /* 0x000f28000c2e1d00 */
[----:B------:R1:W4:Y:S04]  /*03f0*/  @P6 LDG.E.EL.128 R28, desc[UR4][R10.64+-0x200] ;  /* 0xfffe00040a1c6981 */ /* 0x000328000c2e1d00 */
[----:B------:R-:W4:Y:S04]  /*0400*/  @P0 LDG.E.EL.128 R36, desc[UR4][R44.64+-0x100] ;  /* 0xffff00042c240981 */ /* 0x000f28000c2e1d00 */
[----:B------:R5:W4:Y:S01]  /*0410*/  @P5 LDG.E.EL.128 R20, desc[UR4][R18.64+-0x200] ;  /* 0xfffe000412145981 */ /* 0x000b22000c2e1d00 */
[----:B--2---:R-:W-:-:S02]  /*0420*/  CS2R R8, SRZ ;  /* 0x0000000000087805 */ /* 0x004fc4000001ff00 */
[----:B01----:R-:W-:Y:S02]  /*0430*/  CS2R R10, SRZ ;  /* 0x00000000000a7805 */ /* 0x003fe4000001ff00 */
[----:B------:R-:W-:Y:S02]  /*0440*/  IADD3.X R49, R40, UR9, RZ, P2, !PT ;  /* 0x0000000928317c10 */ /* 0x000fe400097fe4ff */
[----:B------:R-:W-:-:S03]  /*0450*/  ISETP.LT.AND P4, PT, R3, 0x110400, !P3 ;  /* 0x001104000300780c */ /* 0x000fc60005f81270 */
[----:B------:R-:W2:Y:S01]  /*0460*/  @P5 LDG.E.EL.128 R8, desc[UR4][R48.64+-0x200] ;  /* 0xfffe000430085981 */ /* 0x000ea2000c2e1d00 */
[----:B------:R-:W-:Y:S02]  /*0470*/  IADD3 R46, P1, R42, UR6, RZ ;  /* 0x000000062a2e7c10 */ /* 0x000fe4000ff3e0ff */
[----:B-----5:R-:W-:Y:S02]  /*0480*/  CS2R R18, SRZ ;  /* 0x0000000000127805 */ /* 0x020fe4000001ff00 */
[----:B------:R-:W-:Y:S01]  /*0490*/  IADD3.X R47, R43, UR7, RZ, P1, !PT ;  /* 0x000000072b2f7c10 */ /* 0x000fe20008ffe4ff */
[----:B------:R-:W-:Y:S01]  /*04a0*/  IMAD.IADD R63, R6, 0x1, R7 ;  /* 0x00000001063f7824 */ /* 0x000fe200078e0207 */
[----:B------:R-:W-:-:S03]  /*04b0*/  ULDC.64 UR6, c[0x0][0x288] ;  /* 0x0000a20000067ab9 */ /* 0x000fc60000000a00 */
[----:B------:R0:W5:Y:S04]  /*04c0*/  @P4 LDG.E.EL.128 R12, desc[UR4][R44.64+-0x100] ;  /* 0xffff00042c0c4981 */ /* 0x000168000c2e1d00 */
[----:B------:R1:W2:Y:S01]  /*04d0*/  @P4 LDG.E.EL.128 R16, desc[UR4][R46.64+-0x100] ;  /* 0xffff00042e104981 */ /* 0x0002a2000c2e1d00 */
[C---:B------:R-:W-:Y:S01]  /*04e0*/  IMAD.IADD R5, R6.reuse, 0x1, R5 ;  /* 0x0000000106057824 */ /* 0x040fe200078e0205 */
[----:B------:R-:W-:Y:S01]  /*04f0*/  ISETP.GT.AND P3, PT, R6, 0xbf, PT ;  /* 0x000000bf0600780c */ /* 0x000fe20003f64270 */
[--C-:B------:R-:W-:Y:S01]  /*0500*/  IMAD.WIDE R62, R63, 0x4, R52.reuse ;  /* 0x000000043f3e7825 */ /* 0x100fe200078e0234 */
[----:B------:R-:W-:Y:S01]  /*0510*/  IADD3 R42, P1, R42, UR6, RZ ;  /* 0x000000062a2a7c10 */ /* 0x000fe2000ff3e0ff */
[----:B0-----:R-:W0:Y:S02]  /*0520*/  LDC.64 R44, c[0x0][0x290] ;  /* 0x0000a400ff2c7b82 */ /* 0x001e240000000a00 */
[----:B------:R-:W-:Y:S01]  /*0530*/  IMAD.WIDE R52, R5, 0x4, R52 ;  /* 0x0000000405347825 */ /* 0x000fe200078e0234 */
[----:B------:R-:W-:-:S02]  /*0540*/  ISETP.LT.AND P2, PT, R58, 0x110400, P3 ;  /* 0x001104003a00780c */ /* 0x000fc40001f41270 */
[----:B------:R-:W-:Y:S02]  /*0550*/  ISETP.LT.AND P3, PT, R3, 0x110400, P3 ;  /* 0x001104000300780c */ /* 0x000fe40001f61270 */
[----:B------:R-:W-:Y:S02]  /*0560*/  IADD3.X R43, R43, UR7, RZ, P1, !PT ;  /* 0x000000072b2b7c10 */ /* 0x000fe40008ffe4ff */
[----:B------:R-:W-:Y:S02]  /*0570*/  P2R R67, PR, RZ, 0x1 ;  /* 0x00000001ff437803 */ /* 0x000fe40000000000 */
[----:B-1----:R-:W-:Y:S02]  /*0580*/  CS2R R46, SRZ ;  /* 0x00000000002e7805 */ /* 0x002fe4000001ff00 */
[----:B------:R-:W-:Y:S02]  /*0590*/  CS2R R48, SRZ ;  /* 0x0000000000307805 */ /* 0x000fe4000001ff00 */
[----:B------:R-:W-:Y:S01]  /*05a0*/  CS2R R50, SRZ ;  /* 0x0000000000327805 */ /* 0x000fe2000001ff00 */
[----:B------:R-:W-:-:S04]  /*05b0*/  IMAD.WIDE R64, R6, 0x4, R64 ;  /* 0x0000000406407825 */ /* 0x000fc800078e0240 */
[----:B0-----:R-:W-:Y:S01]  /*05c0*/  IMAD.WIDE R54, R6, 0x4, R44 ;  /* 0x0000000406367825 */ /* 0x001fe200078e022c */
[----:B------:R-:W-:-:S03]  /*05d0*/  CS2R R44, SRZ ;  /* 0x00000000002c7805 */ /* 0x000fc6000001ff00 */
[----:B---3--:R-:W-:Y:S01]  /*05e0*/  IMAD.WIDE R72, R6, 0x4, R72 ;  /* 0x0000000406487825 */ /* 0x008fe200078e0248 */
[----:B------:R-:W-:Y:S02]  /*05f0*/  SEL R4, R32, RZ, P0 ;  /* 0x000000ff20047207 */ /* 0x000fe40000000000 */
[----:B------:R-:W-:Y:S02]  /*0600*/  SEL R35, R35, RZ, P0 ;  /* 0x000000ff23237207 */ /* 0x000fe40000000000 */
[----:B------:R-:W-:Y:S02]  /*0610*/  SEL R2, R34, RZ, P0 ;  /* 0x000000ff22027207 */ /* 0x000fe40000000000 */
[----:B----4-:R-:W-:Y:S02]  /*0620*/  SEL R5, R30, RZ, P6 ;  /* 0x000000ff1e057207 */ /* 0x010fe40003000000 */
[----:B------:R-:W-:Y:S02]  /*0630*/  SEL R30, R26, RZ, P6 ;  /* 0x000000ff1a1e7207 */ /* 0x000fe40003000000 */
[----:B------:R-:W-:-:S02]  /*0640*/  SEL R32, R39, RZ, P0 ;  /* 0x000000ff27207207 */ /* 0x000fc40000000000 */
[----:B------:R-:W-:Y:S02]  /*0650*/  SEL R7, R36, RZ, P0 ;  /* 0x000000ff24077207 */ /* 0x000fe40000000000 */
[----:B------:R-:W-:Y:S02]  /*0660*/  SEL R26, R25, RZ, P6 ;  /* 0x000000ff191a7207 */ /* 0x000fe40003000000 */
[----:B------:R-:W-:Y:S02]  /*0670*/  SEL R28, R28, RZ, P6 ;  /* 0x000000ff1c1c7207 */ /* 0x000fe40003000000 */
[----:B------:R-:W-:Y:S02]  /*0680*/  SEL R29, R29, RZ, P6 ;  /* 0x000000ff1d1d7207 */ /* 0x000fe40003000000 */
[----:B------:R-:W-:Y:S02]  /*0690*/  SEL R25, R24, RZ, P6 ;  /* 0x000000ff18197207 */ /* 0x000fe40003000000 */
[----:B------:R-:W-:-:S02]  /*06a0*/  SEL R33, R33, RZ, P0 ;  /* 0x000000ff21217207 */ /* 0x000fc40000000000 */
[----:B------:R-:W-:Y:S02]  /*06b0*/  SEL R39, R38, RZ, P0 ;  /* 0x000000ff26277207 */ /* 0x000fe40000000000 */
[----:B------:R-:W-:Y:S02]  /*06c0*/  SEL R56, R37, RZ, P0 ;  /* 0x000000ff25387207 */ /* 0x000fe40000000000 */
[----:B------:R-:W-:Y:S02]  /*06d0*/  IADD3 R34, P1, R41, UR6, RZ ;  /* 0x0000000629227c10 */ /* 0x000fe4000ff3e0ff */
[----:B------:R-:W-:Y:S01]  /*06e0*/  ISETP.GE.AND P0, PT, R6, 0x40, PT ;  /* 0x000000400600780c */ /* 0x000fe20003f06270 */
[----:B------:R-:W-:Y:S01]  /*06f0*/  FADD R57, R35, -R32 ;  /* 0x8000002023397221 */ /* 0x000fe20000000000 */
[----:B------:R-:W-:Y:S01]  /*0700*/  FADD R4, R4, -R7 ;  /* 0x8000000704047221 */ /* 0x000fe20000000000 */
[----:B------:R-:W-:Y:S01]  /*0710*/  SEL R60, R23, RZ, P5 ;  /* 0x000000ff173c7207 */ /* 0x000fe20002800000 */
[----:B------:R-:W-:Y:S01]  /*0720*/  FADD R5, R5, -R30 ;  /* 0x8000001e05057221 */ /* 0x000fe20000000000 */
[----:B------:R-:W-:Y:S01]  /*0730*/  SEL R7, R31, RZ, P6 ;  /* 0x000000ff1f077207 */ /* 0x000fe20003000000 */
[----:B------:R-:W-:Y:S01]  /*0740*/  FADD R59, R29, -R26 ;  /* 0x8000001a1d3b7221 */ /* 0x000fe20000000000 */
[----:B------:R-:W-:Y:S01]  /*0750*/  FADD R23, R28, -R25 ;  /* 0x800000191c177221 */ /* 0x000fe20000000000 */
[----:B------:R-:W-:-:S02]  /*0760*/  IADD3.X R35, R40, UR7, RZ, P1, !PT ;  /* 0x0000000728237c10 */ /* 0x000fc40008ffe4ff */
[----:B------:R-:W-:Y:S02]  /*0770*/  CS2R R28, SRZ ;  /* 0x00000000001c7805 */ /* 0x000fe4000001ff00 */
[----:B------:R-:W-:Y:S02]  /*0780*/  CS2R R30, SRZ ;  /* 0x00000000001e7805 */ /* 0x000fe4000001ff00 */
[----:B------:R-:W-:Y:S02]  /*0790*/  ISETP.LT.AND P1, PT, R58, 0x110400, !P0 ;  /* 0x001104003a00780c */ /* 0x000fe40004721270 */
[----:B------:R-:W-:Y:S02]  /*07a0*/  CS2R R40, SRZ ;  /* 0x0000000000287805 */ /* 0x000fe4000001ff00 */
[----:B------:R-:W-:Y:S01]  /*07b0*/  SEL R32, R27, RZ, P6 ;  /* 0x000000ff1b207207 */ /* 0x000fe20003000000 */
[----:B------:R0:W3:Y:S01]  /*07c0*/  @P3 LDG.E.EL.128 R28, desc[UR4][R42.64+-0x300] ;  /* 0xfffd00042a1c3981 */ /* 0x0000e2000c2e1d00 */
[----:B------:R-:W-:-:S02]  /*07d0*/  CS2R R24, SRZ ;  /* 0x0000000000187805 */ /* 0x000fc4000001ff00 */
[----:B------:R-:W-:Y:S02]  /*07e0*/  CS2R R26, SRZ ;  /* 0x00000000001a7805 */ /* 0x000fe4000001ff00 */
[----:B--2---:R-:W-:Y:S02]  /*07f0*/  SEL R11, R11, RZ, P5 ;  /* 0x000000ff0b0b7207 */ /* 0x004fe40002800000 */
[----:B------:R-:W-:Y:S01]  /*0800*/  SEL R9, R9, RZ, P5 ;  /* 0x000000ff09097207 */ /* 0x000fe20002800000 */
[----:B------:R-:W-:Y:S01]  /*0810*/  FADD R2, R2, -R39 ;  /* 0x8000002702027221 */ /* 0x000fe20000000000 */
[----:B------:R-:W-:Y:S01]  /*0820*/  FADD R56, R33, -R56 ;  /* 0x8000003821387221 */ /* 0x000fe20000000000 */
[----:B------:R-:W-:Y:S01]  /*0830*/  FADD R7, R7, -R32 ;  /* 0x8000002007077221 */ /* 0x000fe20000000000 */
[----:B------:R1:W2:Y:S01]  /*0840*/  @P2 LDG.E.EL.128 R24, desc[UR4][R34.64+-0x300] ;  /* 0xfffd000422182981 */ /* 0x0002a2000c2e1d00 */
[----:B0-----:R-:W-:Y:S02]  /*0850*/  CS2R R42, SRZ ;  /* 0x00000000002a7805 */ /* 0x001fe4000001ff00 */
[----:B------:R-:W-:-:S02]  /*0860*/  CS2R R32, SRZ ;  /* 0x0000000000207805 */ /* 0x000fc4000001ff00 */
[----:B------:R-:W-:Y:S02]  /*0870*/  CS2R R36, SRZ ;  /* 0x0000000000247805 */ /* 0x000fe4000001ff00 */
[----:B------:R-:W-:Y:S01]  /*0880*/  ISETP.LT.AND P0, PT, R3, 0x110400, !P0 ;  /* 0x001104000300780c */ /* 0x000fe20004701270 */
[----:B------:R-:W4:Y:S04]  /*0890*/  @P1 LDG.E.EL.128 R48, desc[UR4][R64.64] ;  /* 0x0000000440301981 */ /* 0x000f28000c2e1d00 */
[----:B------:R0:W4:Y:S01]  /*08a0*/  @P1 LDG.E.EL.128 R40, desc[UR4][R52.64] ;  /* 0x0000000434281981 */ /* 0x000122000c2e1d00 */
[----:B-1----:R-:W-:Y:S02]  /*08b0*/  CS2R R34, SRZ ;  /* 0x0000000000227805 */ /* 0x002fe4000001ff00 */
[----:B------:R-:W-:Y:S01]  /*08c0*/  CS2R R38, SRZ ;  /* 0x0000000000267805 */ /* 0x000fe2000001ff00 */
[----:B------:R-:W-:Y:S01]  /*08d0*/  FADD R60, R11, -R60 ;  /* 0x8000003c0b3c7221 */ /* 0x000fe20000000000 */
[----:B------:R-:W-:-:S02]  /*08e0*/  SEL R11, R22, RZ, P5 ;  /* 0x000000ff160b7207 */ /* 0x000fc40002800000 */
[----:B------:R-:W-:Y:S01]  /*08f0*/  SEL R10, R10, RZ, P5 ;  /* 0x000000ff0a0a7207 */ /* 0x000fe20002800000 */
[----:B------:R-:W4:Y:S01]  /*0900*/  @P3 LDG.E.EL.128 R32, desc[UR4][R54.64+-0x300] ;  /* 0xfffd000436203981 */ /* 0x000f22000c2e1d00 */
[----:B0-----:R-:W-:-:S03]  /*0910*/  SEL R52, R21, RZ, P5 ;  /* 0x000000ff15347207 */ /* 0x001fc60002800000 */
[----:B------:R0:W4:Y:S01]  /*0920*/  @P2 LDG.E.EL.128 R36, desc[UR4][R54.64+-0x300] ;  /* 0xfffd000436242981 */ /* 0x000122000c2e1d00 */
[----:B------:R-:W-:Y:S01]  /*0930*/  SEL R8, R8, RZ, P5 ;  /* 0x000000ff08087207 */ /* 0x000fe20002800000 */
[----:B------:R-:W-:Y:S01]  /*0940*/  FADD R21, R9, -R52 ;  /* 0x8000003409157221 */ /* 0x000fe20000000000 */
[----:B------:R-:W-:Y:S02]  /*0950*/  SEL R9, R20, RZ, P5 ;  /* 0x000000ff14097207 */ /* 0x000fe40002800000 */
[----:B------:R-:W-:Y:S01]  /*0960*/  CS2R R52, SRZ ;  /* 0x0000000000347805 */ /* 0x000fe2000001ff00 */
[----:B------:R-:W-:Y:S01]  /*0970*/  FADD R22, R10, -R11 ;  /* 0x8000000b0a167221 */ /* 0x000fe20000000000 */
[----:B-----5:R-:W-:Y:S01]  /*0980*/  SEL R10, R15, RZ, P4 ;  /* 0x000000ff0f0a7207 */ /* 0x020fe20002000000 */
[----:B------:R1:W5:Y:S01]  /*0990*/  @P0 LDG.E.EL.128 R44, desc[UR4][R64.64] ;  /* 0x00000004402c0981 */ /* 0x000362000c2e1d00 */
[----:B0-----:R-:W-:Y:S01]  /*09a0*/  CS2R R54, SRZ ;  /* 0x0000000000367805 */ /* 0x001fe2000001ff00 */
[----:B------:R-:W-:Y:S01]  /*09b0*/  FADD R20, R8, -R9 ;  /* 0x8000000908147221 */ /* 0x000fe20000000000 */
[----:B------:R-:W-:-:S02]  /*09c0*/  SEL R8, R13, RZ, P4 ;  /* 0x000000ff0d087207 */ /* 0x000fc40002000000 */
[----:B------:R-:W-:Y:S02]  /*09d0*/  SEL R9, R14, RZ, P4 ;  /* 0x000000ff0e097207 */ /* 0x000fe40002000000 */
[----:B------:R-:W-:Y:S01]  /*09e0*/  SEL R19, R19, RZ, P4 ;  /* 0x000000ff13137207 */ /* 0x000fe20002000000 */
[----:B------:R0:W5:Y:S01]  /*09f0*/  @P0 LDG.E.EL.128 R52, desc[UR4][R62.64] ;  /* 0x000000043e340981 */ /* 0x000162000c2e1d00 */
[----:B------:R-:W-:Y:S02]  /*0a00*/  SEL R18, R18, RZ, P4 ;  /* 0x000000ff12127207 */ /* 0x000fe40002000000 */
[----:B------:R-:W-:Y:S01]  /*0a10*/  SEL R17, R17, RZ, P4 ;  /* 0x000000ff11117207 */ /* 0x000fe20002000000 */
[----:B-1----:R-:W-:Y:S01]  /*0a20*/  FADD R65, R19, -R10 ;  /* 0x8000000a13417221 */ /* 0x002fe20000000000 */
[----:B------:R-:W-:Y:S01]  /*0a30*/  CS2R R10, SRZ ;  /* 0x00000000000a7805 */ /* 0x000fe2000001ff00 */
[----:B------:R-:W-:Y:S02]  /*0a40*/  FADD R64, R18, -R9 ;  /* 0x8000000912407221 */ /* 0x000fe40000000000 */
[----:B0-----:R-:W-:Y:S01]  /*0a50*/  FADD R63, R17, -R8 ;  /* 0x80000008113f7221 */ /* 0x001fe20000000000 */
[----:B------:R-:W-:-:S06]  /*0a60*/  CS2R R8, SRZ ;  /* 0x0000000000087805 */ /* 0x000fcc000001ff00 */
[----:B------:R-:W5:Y:S01]  /*0a70*/  @P0 LDG.E.EL.128 R8, desc[UR4][R72.64] ;  /* 0x0000000448080981 */ /* 0x000f62000c2e1d00 */
[----:B------:R-:W-:Y:S02]  /*0a80*/  SEL R15, R12, RZ, P4 ;  /* 0x000000ff0c0f7207 */ /* 0x000fe40002000000 */
[----:B------:R-:W-:-:S05]  /*0a90*/  SEL R16, R16, RZ, P4 ;  /* 0x000000ff10107207 */ /* 0x000fca0002000000 */
[----:B------:R-:W-:Y:S01]  /*0aa0*/  FADD R66, R16, -R15 ;  /* 0x8000000f10427221 */ /* 0x000fe20000000000 */
[----:B--2---:R-:W-:Y:S02]  /*0ab0*/  SEL R24, R24, RZ, P2 ;  /* 0x000000ff18187207 */ /* 0x004fe40001000000 */
[----:B------:R-:W-:Y:S02]  /*0ac0*/  SEL R26, R26, RZ, P2 ;  /* 0x000000ff1a1a7207 */ /* 0x000fe40001000000 */
[----:B------:R-:W-:Y:S02]  /*0ad0*/  SEL R27, R27, RZ, P2 ;  /* 0x000000ff1b1b7207 */ /* 0x000fe40001000000 */
[----:B------:R-:W-:Y:S02]  /*0ae0*/  SEL R25, R25, RZ, P2 ;  /* 0x000000ff19197207 */ /* 0x000fe40001000000 */
[----:B---3--:R-:W-:Y:S02]  /*0af0*/  SEL R30, R30, RZ, P3 ;  /* 0x000000ff1e1e7207 */ /* 0x008fe40001800000 */
[----:B------:R-:W-:-:S02]  /*0b00*/  SEL R31, R31, RZ, P3 ;  /* 0x000000ff1f1f7207 */ /* 0x000fc40001800000 */
[----:B----4-:R-:W-:Y:S02]  /*0b10*/  SEL R17, R38, RZ, P2 ;  /* 0x000000ff26117207 */ /* 0x010fe40001000000 */
[----:B------:R-:W-:Y:S02]  /*0b20*/  SEL R16, R39, RZ, P2 ;  /* 0x000000ff27107207 */ /* 0x000fe40001000000 */
[----:B-----5:R-:W-:-:S05]  /*0b30*/  SEL R8, R8, RZ, P0 ;  /* 0x000000ff08087207 */ /* 0x020fca0000000000 */
[----:B------:R-:W-:-:S04]  /*0b40*/  FADD R8, R8, 9.9999997473787516356e-06 ;  /* 0x3727c5ac08087421 */ /* 0x000fc80000000000 */
[----:B------:R0:W1:Y:S02]  /*0b50*/  MUFU.SQRT R13, R8 ;  /* 0x00000008000d7308 */ /* 0x0000640000002000 */
[----:B0-----:R-:W-:-:S05]  /*0b60*/  SEL R8, R9, RZ, P0 ;  /* 0x000000ff09087207 */ /* 0x001fca0000000000 */
[----:B------:R-:W-:Y:S01]  /*0b70*/  FADD R8, R8, 9.9999997473787516356e-06 ;  /* 0x3727c5ac08087421 */ /* 0x000fe20000000000 */
[----:B------:R-:W-:-:S03]  /*0b80*/  SEL R9, R36, RZ, P2 ;  /* 0x000000ff24097207 */ /* 0x000fc60001000000 */
[----:B------:R0:W2:Y:S02]  /*0b90*/  MUFU.SQRT R14, R8 ;  /* 0x00000008000e7308 */ /* 0x0000a40000002000 */
[----:B------:R-:W-:Y:S01]  /*0ba0*/  FADD R36, R24, -R9 ;  /* 0x8000000918247221 */ /* 0x000fe20000000000 */
[----:B------:R-:W-:Y:S02]  /*0bb0*/  SEL R9, R11, RZ, P0 ;  /* 0x000000ff0b097207 */ /* 0x000fe40000000000 */
[----:B0-----:R-:W-:-:S05]  /*0bc0*/  SEL R8, R10, RZ, P0 ;  /* 0x000000ff0a087207 */ /* 0x001fca0000000000 */
[----:B------:R-:W-:Y:S01]  /*0bd0*/  FADD R8, R8, 9.9999997473787516356e-06 ;  /* 0x3727c5ac08087421 */ /* 0x000fe20000000000 */
[----:B------:R-:W-:-:S03]  /*0be0*/  FADD R9, R9, 9.9999997473787516356e-06 ;  /* 0x3727c5ac09097421 */ /* 0x000fc60000000000 */
[----:B------:R0:W3:Y:S01]  /*0bf0*/  MUFU.SQRT R19, R8 ;  /* 0x0000000800137308 */ /* 0x0000e20000002000 */
[----:B------:R-:W-:Y:S01]  /*0c00*/  FADD R38, R26, -R17 ;  /* 0x800000111a267221 */ /* 0x000fe20000000000 */
[----:B------:R-:W-:Y:S01]  /*0c10*/  FADD R39, R27, -R16 ;  /* 0x800000101b277221 */ /* 0x000fe20000000000 */
[----:B------:R-:W-:Y:S02]  /*0c20*/  SEL R16, R32, RZ, P3 ;  /* 0x000000ff20107207 */ /* 0x000fe40001800000 */
[----:B0-----:R-:W-:-:S03]  /*0c30*/  SEL R8, R37, RZ, P2 ;  /* 0x000000ff25087207 */ /* 0x001fc60001000000 */
[----:B------:R0:W4:Y:S01]  /*0c40*/  MUFU.SQRT R26, R9 ;  /* 0x00000009001a7308 */ /* 0x0001220000002000 */
[----:B------:R-:W-:Y:S01]  /*0c50*/  SEL R11, R34, RZ, P3 ;  /* 0x000000ff220b7207 */ /* 0x000fe20001800000 */
[----:B------:R-:W-:Y:S01]  /*0c60*/  FADD R37, R25, -R8 ;  /* 0x8000000819257221 */ /* 0x000fe20000000000 */
[----:B------:R-:W-:Y:S02]  /*0c70*/  SEL R8, R35, RZ, P3 ;  /* 0x000000ff23087207 */ /* 0x000fe40001800000 */
[----:B0-----:R-:W-:Y:S01]  /*0c80*/  SEL R9, R28, RZ, P3 ;  /* 0x000000ff1c097207 */ /* 0x001fe20001800000 */
[----:B------:R-:W-:Y:S02]  /*0c90*/  FADD R28, R30, -R11 ;  /* 0x8000000b1e1c7221 */ /* 0x000fe40000000000 */
[----:B------:R-:W-:Y:S01]  /*0ca0*/  FADD R69, R31, -R8 ;  /* 0x800000081f457221 */ /* 0x000fe20000000000 */
[----:B------:R-:W-:Y:S01]  /*0cb0*/  CS2R R10, SRZ ;  /* 0x00000000000a7805 */ /* 0x000fe2000001ff00 */
[----:B------:R-:W-:Y:S01]  /*0cc0*/  FADD R16, R9, -R16 ;  /* 0x8000001009107221 */ /* 0x000fe20000000000 */
[----:B------:R-:W-:-:S06]  /*0cd0*/  CS2R R8, SRZ ;  /* 0x0000000000087805 */ /* 0x000fcc000001ff00 */
[----:B------:R-:W5:Y:S01]  /*0ce0*/  @P1 LDG.E.EL.128 R8, desc[UR4][R72.64] ;  /* 0x0000000448081981 */ /* 0x000f62000c2e1d00 */
[----:B------:R-:W-:Y:S02]  /*0cf0*/  SEL R32, R33, RZ, P3 ;  /* 0x000000ff21207207 */ /* 0x000fe40001800000 */
[----:B------:R-:W-:Y:S02]  /*0d00*/  SEL R17, R29, RZ, P3 ;  /* 0x000000ff1d117207 */ /* 0x000fe40001800000 */
[----:B------:R-:W-:-:S03]  /*0d10*/  SEL R34, R40, RZ, P1 ;  /* 0x000000ff28227207 */ /* 0x000fc60000800000 */
[----:B------:R-:W-:Y:S01]  /*0d20*/  FADD R17, R17, -R32 ;  /* 0x8000002011117221 */ /* 0x000fe20000000000 */
[----:B------:R-:W-:Y:S02]  /*0d30*/  SEL R33, R41, RZ, P1 ;  /* 0x000000ff29217207 */ /* 0x000fe40000800000 */
[----:B------:R-:W-:Y:S02]  /*0d40*/  SEL R42, R42, RZ, P1 ;  /* 0x000000ff2a2a7207 */ /* 0x000fe40000800000 */
[----:B------:R-:W-:Y:S02]  /*0d50*/  SEL R40, R53, RZ, P0 ;  /* 0x000000ff35287207 */ /* 0x000fe40000000000 */
[----:B------:R-:W-:Y:S02]  /*0d60*/  SEL R41, R52, RZ, P0 ;  /* 0x000000ff34297207 */ /* 0x000fe40000000000 */
[----:B------:R-:W-:Y:S02]  /*0d70*/  P2R R70, PR, RZ, 0x20 ;  /* 0x00000020ff467803 */ /* 0x000fe40000000000 */
[----:B-1----:R-:W-:Y:S01]  /*0d80*/  FSETP.GT.AND P5, PT, R13, 8.50705917302346158658e+37, PT ;  /* 0x7e8000000d00780b */ /* 0x002fe20003fa4000 */
[----:B------:R-:W-:Y:S01]  /*0d90*/  IMAD.MOV.U32 R62, RZ, RZ, 0x3e800000 ;  /* 0x3e800000ff3e7424 */ /* 0x000fe200078e00ff */
[----:B------:R-:W-:-:S02]  /*0da0*/  P2R R68, PR, RZ, 0x40 ;  /* 0x00000040ff447803 */ /* 0x000fc40000000000 */
[----:B------:R-:W-:Y:S02]  /*0db0*/  FSETP.GEU.AND P6, PT, R13, 1.175494350822287508e-38, PT ;  /* 0x008000000d00780b */ /* 0x000fe40003fce000 */
[----:B------:R-:W-:Y:S02]  /*0dc0*/  FSEL R12, R62, 1, P5 ;  /* 0x3f8000003e0c7808 */ /* 0x000fe40002800000 */
[----:B------:R-:W-:-:S05]  /*0dd0*/  P2R R18, PR, RZ, 0x10 ;  /* 0x00000010ff127803 */ /* 0x000fca0000000000 */
[----:B------:R-:W-:Y:S01]  /*0de0*/  @P5 FMUL R13, R13, 0.25 ;  /* 0x3e8000000d0d5820 */ /* 0x000fe20000400000 */
[C---:B--2---:R-:W-:Y:S02]  /*0df0*/  FSETP.GT.AND P5, PT, R14.reuse, 8.50705917302346158658e+37, PT ;  /* 0x7e8000000e00780b */ /* 0x044fe40003fa4000 */
[----:B------:R-:W-:Y:S02]  /*0e00*/  FSETP.GEU.AND P4, PT, R14, 1.175494350822287508e-38, PT ;  /* 0x008000000e00780b */ /* 0x000fe40003f8e000 */
[----:B-----5:R-:W-:Y:S02]  /*0e10*/  SEL R9, R9, RZ, P1 ;  /* 0x000000ff09097207 */ /* 0x020fe40000800000 */
[----:B------:R-:W-:-:S03]  /*0e20*/  SEL R8, R8, RZ, P1 ;  /* 0x000000ff08087207 */ /* 0x000fc60000800000 */
[----:B------:R-:W-:Y:S02]  /*0e30*/  FADD R9, R9, 9.9999997473787516356e-06 ;  /* 0x3727c5ac09097421 */ /* 0x000fe40000000000 */
[----:B------:R-:W-:Y:S02]  /*0e40*/  FADD R8, R8, 9.9999997473787516356e-06 ;  /* 0x3727c5ac08087421 */ /* 0x000fe40000000000 */
[----:B------:R0:W-:Y:S02]  /*0e50*/  MUFU.SQRT R32, R9 ;  /* 0x0000000900207308 */ /* 0x0001e40000002000 */
[----:B0-----:R-:W-:-:S06]  /*0e60*/  SEL R9, R48, RZ, P1 ;  /* 0x000000ff30097207 */ /* 0x001fcc0000800000 */
[----:B------:R0:W1:Y:S01]  /*0e70*/  MUFU.SQRT R30, R8 ;  /* 0x00000008001e7308 */ /* 0x0000620000002000 */
[----:B------:R-:W-:Y:S01]  /*0e80*/  FADD R34, R34, -R9 ;  /* 0x8000000922227221 */ /* 0x000fe20000000000 */
[----:B------:R-:W-:Y:S02]  /*0e90*/  SEL R9, R50, RZ, P1 ;  /* 0x000000ff32097207 */ /* 0x000fe40000800000 */
[----:B0-----:R-:W-:-:S03]  /*0ea0*/  SEL R8, R49, RZ, P1 ;  /* 0x000000ff31087207 */ /* 0x001fc60000800000 */
[----:B------:R-:W-:Y:S02]  /*0eb0*/  FADD R50, R42, -R9 ;  /* 0x800000092a327221 */ /* 0x000fe40000000000 */
[----:B------:R-:W-:Y:S02]  /*0ec0*/  FADD R33, R33, -R8 ;  /* 0x8000000821217221 */ /* 0x000fe40000000000 */
[----:B------:R-:W0:Y:S01]  /*0ed0*/  LDC.64 R8, c[0x0][0x298] ;  /* 0x0000a600ff087b82 */ /* 0x000e220000000a00 */
[----:B------:R-:W-:Y:S02]  /*0ee0*/  SEL R10, R10, RZ, P1 ;  /* 0x000000ff0a0a7207 */ /* 0x000fe40000800000 */
[----:B------:R-:W-:-:S03]  /*0ef0*/  SEL R11, R11, RZ, P1 ;  /* 0x000000ff0b0b7207 */ /* 0x000fc60000800000 */
[----:B------:R-:W-:Y:S02]  /*0f00*/  FADD R10, R10, 9.9999997473787516356e-06 ;  /* 0x3727c5ac0a0a7421 */ /* 0x000fe40000000000 */
[----:B------:R-:W-:Y:S02]  /*0f10*/  FADD R11, R11, 9.9999997473787516356e-06 ;  /* 0x3727c5ac0b0b7421 */ /* 0x000fe40000000000 */
[----:B------:R-:W2:Y:S08]  /*0f20*/  MUFU.SQRT R35, R10 ;  /* 0x0000000a00237308 */ /* 0x000eb00000002000 */
[----:B------:R5:W0:Y:S02]  /*0f30*/  MUFU.SQRT R72, R11 ;  /* 0x0000000b00487308 */ /* 0x000a240000002000 */
[----:B0-----:R-:W-:Y:S01]  /*0f40*/  IMAD.WIDE R52, R6, 0x4, R8 ;  /* 0x0000000406347825 */ /* 0x001fe200078e0208 */
[----:B------:R-:W-:-:S02]  /*0f50*/  CS2R R8, SRZ ;  /* 0x0000000000087805 */ /* 0x000fc4000001ff00 */
[----:B-----5:R-:W-:-:S06]  /*0f60*/  CS2R R10, SRZ ;  /* 0x00000000000a7805 */ /* 0x020fcc000001ff00 */
[----:B------:R-:W5:Y:S01]  /*0f70*/  @P3 LDG.E.EL.128 R8, desc[UR4][R52.64+-0x300] ;  /* 0xfffd000434083981 */ /* 0x000f62000c2e1d00 */
[----:B------:R-:W-:Y:S01]  /*0f80*/  FSEL R15, R62, 1, P5 ;  /* 0x3f8000003e0f7808 */ /* 0x000fe20002800000 */
[----:B------:R-:W-:-:S04]  /*0f90*/  @P5 FMUL R14, R14, 0.25 ;  /* 0x3e8000000e0e5820 */ /* 0x000fc80000400000 */
[----:B------:R-:W-:Y:S01]  /*0fa0*/  @!P4 FMUL R14, R14, 16777216 ;  /* 0x4b8000000e0ec820 */ /* 0x000fe20000400000 */
[----:B------:R-:W-:Y:S01]  /*0fb0*/  @!P4 FMUL R15, R15, 16777216 ;  /* 0x4b8000000f0fc820 */ /* 0x000fe20000400000 */
[----:B---3--:R-:W-:Y:S01]  /*0fc0*/  FSETP.GT.AND P4, PT, R19, 8.50705917302346158658e+37, PT ;  /* 0x7e8000001300780b */ /* 0x008fe20003f84000 */
[----:B------:R-:W-:Y:S01]  /*0fd0*/  @!P6 FMUL R13, R13, 16777216 ;  /* 0x4b8000000d0de820 */ /* 0x000fe20000400000 */
[----:B------:R-:W-:Y:S01]  /*0fe0*/  @!P6 FMUL R12, R12, 16777216 ;  /* 0x4b8000000c0ce820 */ /* 0x000fe20000400000 */
[----:B----4-:R-:W-:Y:S02]  /*0ff0*/  FSETP.GT.AND P6, PT, R26, 8.50705917302346158658e+37, PT ;  /* 0x7e8000001a00780b */ /* 0x010fe40003fc4000 */
[----:B------:R-:W-:Y:S02]  /*1000*/  FSETP.GEU.AND P5, PT, R19, 1.175494350822287508e-38, PT ;  /* 0x008000001300780b */ /* 0x000fe40003fae000 */
[----:B------:R-:W-:-:S06]  /*1010*/  FSEL R24, R62, 1, P4 ;  /* 0x3f8000003e187808 */ /* 0x000fcc0002000000 */
[----:B------:R-:W-:Y:S01]  /*1020*/  @P4 FMUL R19, R19, 0.25 ;  /* 0x3e80000013134820 */ /* 0x000fe20000400000 */
[----:B------:R-:W-:Y:S02]  /*1030*/  FSETP.GEU.AND P4, PT, R26, 1.175494350822287508e-38, PT ;  /* 0x008000001a00780b */ /* 0x000fe40003f8e000 */
[----:B------:R-:W-:Y:S01]  /*1040*/  FSEL R25, R62, 1, P6 ;  /* 0x3f8000003e197808 */ /* 0x000fe20003000000 */
[----:B------:R-:W-:-:S10]  /*1050*/  @P6 FMUL R26, R26, 0.25 ;  /* 0x3e8000001a1a6820 */ /* 0x000fd40000400000 */
[----:B------:R-:W-:Y:S01]  /*1060*/  @!P4 FMUL R26, R26, 16777216 ;  /* 0x4b8000001a1ac820 */ /* 0x000fe20000400000 */
[----:B------:R-:W-:Y:S01]  /*1070*/  @!P4 FMUL R25, R25, 16777216 ;  /* 0x4b8000001919c820 */ /* 0x000fe20000400000 */
[----:B-1----:R-:W-:Y:S01]  /*1080*/  FSETP.GT.AND P4, PT, R30, 8.50705917302346158658e+37, PT ;  /* 0x7e8000001e00780b */ /* 0x002fe20003f84000 */
[----:B------:R-:W-:Y:S01]  /*1090*/  @!P5 FMUL R19, R19, 16777216 ;  /* 0x4b8000001313d820 */ /* 0x000fe20000400000 */
[----:B------:R-:W-:Y:S01]  /*10a0*/  FSETP.GT.AND P6, PT, R32, 8.50705917302346158658e+37, PT ;  /* 0x7e8000002000780b */ /* 0x000fe20003fc4000 */
[----:B------:R-:W-:Y:S01]  /*10b0*/  @!P5 FMUL R24, R24, 16777216 ;  /* 0x4b8000001818d820 */ /* 0x000fe20000400000 */
[----:B------:R-:W-:Y:S02]  /*10c0*/  FSETP.GEU.AND P5, PT, R30, 1.175494350822287508e-38, PT ;  /* 0x008000001e00780b */ /* 0x000fe40003fae000 */
[----:B------:R-:W-:-:S07]  /*10d0*/  FSEL R27, R62, 1, P4 ;  /* 0x3f8000003e1b7808 */ /* 0x000fce0002000000 */
[----:B------:R-:W-:Y:S01]  /*10e0*/  @P4 FMUL R30, R30, 0.25 ;  /* 0x3e8000001e1e4820 */ /* 0x000fe20000400000 */
[C---:B------:R-:W-:Y:S01]  /*10f0*/  FSETP.GEU.AND P4, PT, R32.reuse, 1.175494350822287508e-38, PT ;  /* 0x008000002000780b */ /* 0x040fe20003f8e000 */
[----:B------:R-:W-:Y:S01]  /*1100*/  @P6 FMUL R32, R32, 0.25 ;  /* 0x3e80000020206820 */ /* 0x000fe20000400000 */
[----:B------:R-:W-:-:S11]  /*1110*/  FSEL R29, R62, 1, P6 ;  /* 0x3f8000003e1d7808 */ /* 0x000fd60003000000 */
[----:B------:R-:W-:Y:S01]  /*1120*/  @!P4 FMUL R32, R32, 16777216 ;  /* 0x4b8000002020c820 */ /* 0x000fe20000400000 */
[----:B------:R-:W-:Y:S01]  /*1130*/  @!P4 FMUL R29, R29, 16777216 ;  /* 0x4b8000001d1dc820 */ /* 0x000fe20000400000 */
[----:B--2---:R-:W-:Y:S01]  /*1140*/  FSETP.GT.AND P4, PT, R35, 8.50705917302346158658e+37, PT ;  /* 0x7e8000002300780b */ /* 0x004fe20003f84000 */
[----:B------:R-:W-:Y:S01]  /*1150*/  @!P5 FMUL R30, R30, 16777216 ;  /* 0x4b8000001e1ed820 */ /* 0x000fe20000400000 */
[----:B------:R-:W-:Y:S01]  /*1160*/  @!P5 FMUL R27, R27, 16777216 ;  /* 0x4b8000001b1bd820 */ /* 0x000fe20000400000 */
[----:B------:R-:W-:Y:S02]  /*1170*/  FSETP.GEU.AND P5, PT, R35, 1.175494350822287508e-38, PT ;  /* 0x008000002300780b */ /* 0x000fe40003fae000 */
[----:B------:R-:W-:-:S08]  /*1180*/  FSEL R31, R62, 1, P4 ;  /* 0x3f8000003e1f7808 */ /* 0x000fd00002000000 */
[----:B------:R-:W-:Y:S01]  /*1190*/  @P4 FMUL R35, R35, 0.25 ;  /* 0x3e80000023234820 */ /* 0x000fe20000400000 */
[----:B------:R-:W-:Y:S02]  /*11a0*/  FSETP.GT.AND P4, PT, R72, 8.50705917302346158658e+37, PT ;  /* 0x7e8000004800780b */ /* 0x000fe40003f84000 */
[----:B------:R-:W-:Y:S01]  /*11b0*/  SEL R45, R45, RZ, P0 ;  /* 0x000000ff2d2d7207 */ /* 0x000fe20000000000 */
[----:B------:R-:W0:Y:S01]  /*11c0*/  MUFU.RCP R13, R13 ;  /* 0x0000000d000d7308 */ /* 0x000e220000001000 */
[----:B------:R-:W-:Y:S02]  /*11d0*/  SEL R44, R44, RZ, P0 ;  /* 0x000000ff2c2c7207 */ /* 0x000fe40000000000 */
[----:B------:R-:W-:Y:S01]  /*11e0*/  FSETP.GEU.AND P6, PT, R72, 1.175494350822287508e-38, PT ;  /* 0x008000004800780b */ /* 0x000fe20003fce000 */
[----:B------:R-:W-:Y:S01]  /*11f0*/  FADD R40, R40, -R45 ;  /* 0x8000002d28287221 */ /* 0x000fe20000000000 */
[----:B------:R-:W-:Y:S01]  /*1200*/  FSEL R71, R62, 1, P4 ;  /* 0x3f8000003e477808 */ /* 0x000fe20002000000 */
[----:B------:R-:W-:Y:S01]  /*1210*/  FADD R41, R41, -R44 ;  /* 0x8000002c29297221 */ /* 0x000fe20000000000 */
[----:B------:R-:W-:-:S03]  /*1220*/  SEL R46, R46, RZ, P0 ;  /* 0x000000ff2e2e7207 */ /* 0x000fc60000000000 */
[----:B------:R-:W-:Y:S01]  /*1230*/  @P4 FMUL R72, R72, 0.25 ;  /* 0x3e80000048484820 */ /* 0x000fe20000400000 */
[----:B------:R-:W-:Y:S02]  /*1240*/  ISETP.NE.AND P4, PT, R18, RZ, PT ;  /* 0x000000ff1200720c */ /* 0x000fe40003f85270 */
[----:B------:R-:W-:Y:S02]  /*1250*/  SEL R18, R43, RZ, P1 ;  /* 0x000000ff2b127207 */ /* 0x000fe40000800000 */
[----:B------:R-:W-:Y:S01]  /*1260*/  SEL R43, R54, RZ, P0 ;  /* 0x000000ff362b7207 */ /* 0x000fe20000000000 */
[----:B0-----:R-:W-:-:S04]  /*1270*/  FMUL R12, R13, R12 ;  /* 0x0000000c0d0c7220 */ /* 0x001fc80000400000 */
[----:B------:R-:W-:Y:S01]  /*1280*/  FADD R43, R43, -R46 ;  /* 0x8000002e2b2b7221 */ /* 0x000fe20000000000 */
[----:B------:R-:W-:Y:S02]  /*1290*/  P2R R61, PR, RZ, 0x1 ;  /* 0x00000001ff3d7803 */ /* 0x000fe40000000000 */
[----:B------:R-:W-:Y:S02]  /*12a0*/  SEL R47, R47, RZ, P0 ;  /* 0x000000ff2f2f7207 */ /* 0x000fe40000000000 */
[----:B------:R-:W-:Y:S01]  /*12b0*/  SEL R42, R55, RZ, P0 ;  /* 0x000000ff372a7207 */ /* 0x000fe20000000000 */
[----:B------:R-:W-:Y:S01]  /*12c0*/  @!P6 FMUL R72, R72, 16777216 ;  /* 0x4b8000004848e820 */ /* 0x000fe20000400000 */
[----:B------:R-:W-:Y:S01]  /*12d0*/  @!P6 FMUL R71, R71, 16777216 ;  /* 0x4b8000004747e820 */ /* 0x000fe20000400000 */
[----:B------:R-:W-:Y:S02]  /*12e0*/  SEL R51, R51, RZ, P1 ;  /* 0x000000ff33337207 */ /* 0x000fe40000800000 */
[----:B------:R-:W-:Y:S01]  /*12f0*/  P2R R48, PR, RZ, 0x2 ;  /* 0x00000002ff307803 */ /* 0x000fe20000000000 */
[----:B------:R-:W0:Y:S01]  /*1300*/  MUFU.RCP R14, R14 ;  /* 0x0000000e000e7308 */ /* 0x000e220000001000 */
[----:B------:R-:W-:Y:S01]  /*1310*/  @!P5 FMUL R35, R35, 16777216 ;  /* 0x4b8000002323d820 */ /* 0x000fe20000400000 */
[----:B------:R-:W-:-:S06]  /*1320*/  FADD R42, R42, -R47 ;  /* 0x8000002f2a2a7221 */ /* 0x000fcc0000000000 */
[----:B------:R-:W1:Y:S01]  /*1330*/  MUFU.RCP R30, R30 ;  /* 0x0000001e001e7308 */ /* 0x000e620000001000 */
[----:B0-----:R-:W-:Y:S01]  /*1340*/  FMUL R15, R14, R15 ;  /* 0x0000000f0e0f7220 */ /* 0x001fe20000400000 */
[----:B------:R-:W-:-:S06]  /*1350*/  @!P5 FMUL R31, R31, 16777216 ;  /* 0x4b8000001f1fd820 */ /* 0x000fcc0000400000 */
[----:B------:R-:W0:Y:S01]  /*1360*/  MUFU.RCP R19, R19 ;  /* 0x0000001300137308 */ /* 0x000e220000001000 */
[----:B------:R-:W-:-:S07]  /*1370*/  P2R R49, PR, RZ, 0x8 ;  /* 0x00000008ff317803 */ /* 0x000fce0000000000 */
[----:B------:R-:W2:Y:S01]  /*1380*/  MUFU.RCP R26, R26 ;  /* 0x0000001a001a7308 */ /* 0x000ea20000001000 */
[----:B-1----:R-:W-:-:S07]  /*1390*/  FMUL R27, R30, R27 ;  /* 0x0000001b1e1b7220 */ /* 0x002fce0000400000 */
[----:B------:R-:W1:Y:S01]  /*13a0*/  MUFU.RCP R32, R32 ;  /* 0x0000002000207308 */ /* 0x000e620000001000 */
[----:B0-----:R-:W-:-:S07]  /*13b0*/  FMUL R24, R19, R24 ;  /* 0x0000001813187220 */ /* 0x001fce0000400000 */
[----:B------:R-:W0:Y:S01]  /*13c0*/  MUFU.RCP R72, R72 ;  /* 0x0000004800487308 */ /* 0x000e220000001000 */
[----:B--2---:R-:W-:Y:S01]  /*13d0*/  FMUL R25, R26, R25 ;  /* 0x000000191a197220 */ /* 0x004fe20000400000 */
[----:B------:R-:W-:-:S03]  /*13e0*/  FMUL R43, R24, R43 ;  /* 0x0000002b182b7220 */ /* 0x000fc60000400000 */
[----:B------:R-:W-:Y:S02]  /*13f0*/  FMUL R42, R25, R42 ;  /* 0x0000002a192a7220 */ /* 0x000fe40000400000 */
[----:B------:R-:W2:Y:S01]  /*1400*/  LDC.64 R24, c[0x0][0x248] ;  /* 0x00009200ff187b82 */ /* 0x000ea20000000a00 */
[----:B------:R-:W-:Y:S01]  /*1410*/  FMUL R41, R12, R41 ;  /* 0x000000290c297220 */ /* 0x000fe20000400000 */
[----:B------:R-:W-:Y:S01]  /*1420*/  FADD R18, R18, -R51 ;  /* 0x8000003312127221 */ /* 0x000fe20000000000 */
[----:B-1----:R-:W-:Y:S01]  /*1430*/  FMUL R12, R32, R29 ;  /* 0x0000001d200c7220 */ /* 0x002fe20000400000 */
[----:B------:R-:W-:Y:S01]  /*1440*/  ISETP.NE.AND P5, PT, R70, RZ, PT ;  /* 0x000000ff4600720c */ /* 0x000fe20003fa5270 */
[----:B0-----:R-:W-:-:S04]  /*1450*/  FMUL R71, R72, R71 ;  /* 0x0000004748477220 */ /* 0x001fc80000400000 */
[----:B------:R-:W-:Y:S01]  /*1460*/  FMUL R32, R71, R18 ;  /* 0x0000001247207220 */ /* 0x000fe20000400000 */
[----:B-----5:R-:W-:-:S05]  /*1470*/  SEL R8, R8, RZ, P3 ;  /* 0x000000ff08087207 */ /* 0x020fca0001800000 */
[----:B------:R-:W-:Y:S01]  /*1480*/  FADD R45, R8, 9.9999997473787516356e-06 ;  /* 0x3727c5ac082d7421 */ /* 0x000fe20000000000 */
[----:B------:R-:W-:-:S03]  /*1490*/  SEL R9, R9, RZ, P3 ;  /* 0x000000ff09097207 */ /* 0x000fc60001800000 */
[----:B------:R-:W0:Y:S02]  /*14a0*/  MUFU.SQRT R44, R45 ;  /* 0x0000002d002c7308 */ /* 0x000e240000002000 */
[----:B------:R-:W-:Y:S01]  /*14b0*/  FADD R46, R9, 9.9999997473787516356e-06 ;  /* 0x3727c5ac092e7421 */ /* 0x000fe20000000000 */
[----:B------:R-:W-:-:S05]  /*14c0*/  SEL R10, R10, RZ, P3 ;  /* 0x000000ff0a0a7207 */ /* 0x000fca0001800000 */
[----:B------:R1:W3:Y:S01]  /*14d0*/  MUFU.SQRT R13, R46 ;  /* 0x0000002e000d7308 */ /* 0x0002e20000002000 */
[----:B0-----:R-:W-:Y:S01]  /*14e0*/  FSETP.GT.AND P0, PT, R44, 8.50705917302346158658e+37, PT ;  /* 0x7e8000002c00780b */ /* 0x001fe20003f04000 */
[----:B-1----:R-:W-:Y:S01]  /*14f0*/  FADD R46, R10, 9.9999997473787516356e-06 ;  /* 0x3727c5ac0a2e7421 */ /* 0x002fe20000000000 */
[----:B------:R-:W-:-:S05]  /*1500*/  FSETP.GEU.AND P1, PT, R44, 1.175494350822287508e-38, PT ;  /* 0x008000002c00780b */ /* 0x000fca0003f2e000 */
[----:B------:R-:W0:Y:S01]  /*1510*/  MUFU.SQRT R45, R46 ;  /* 0x0000002e002d7308 */ /* 0x000e220000002000 */
[----:B---3--:R-:W-:Y:S02]  /*1520*/  FSETP.GT.AND P6, PT, R13, 8.50705917302346158658e+37, PT ;  /* 0x7e8000000d00780b */ /* 0x008fe40003fc4000 */
[----:B------:R-:W-:-:S03]  /*1530*/  FSEL R8, R62, 1, P0 ;  /* 0x3f8000003e087808 */ /* 0x000fc60000000000 */
[----:B------:R-:W-:Y:S01]  /*1540*/  @P0 FMUL R44, R44, 0.25 ;  /* 0x3e8000002c2c0820 */ /* 0x000fe20000400000 */
[----:B------:R-:W-:Y:S02]  /*1550*/  FSETP.GEU.AND P0, PT, R13, 1.175494350822287508e-38, PT ;  /* 0x008000000d00780b */ /* 0x000fe40003f0e000 */
[----:B------:R-:W-:Y:S01]  /*1560*/  SEL R11, R11, RZ, P3 ;  /* 0x000000ff0b0b7207 */ /* 0x000fe20001800000 */
[----:B------:R-:W-:Y:S01]  /*1570*/  @!P1 FMUL R44, R44, 16777216 ;  /* 0x4b8000002c2c9820 */ /* 0x000fe20000400000 */
[----:B------:R-:W-:Y:S01]  /*1580*/  FSEL R9, R62, 1, P6 ;  /* 0x3f8000003e097808 */ /* 0x000fe20003000000 */
[----:B------:R-:W-:Y:S02]  /*1590*/  @!P1 FMUL R8, R8, 16777216 ;  /* 0x4b80000008089820 */ /* 0x000fe40000400000 */
[----:B------:R-:W-:Y:S01]  /*15a0*/  @P6 FMUL R13, R13, 0.25 ;  /* 0x3e8000000d0d6820 */ /* 0x000fe20000400000 */
[----:B0-----:R-:W-:Y:S01]  /*15b0*/  FSETP.GT.AND P1, PT, R45, 8.50705917302346158658e+37, PT ;  /* 0x7e8000002d00780b */ /* 0x001fe20003f24000 */
[----:B------:R-:W-:Y:S01]  /*15c0*/  FADD R47, R11, 9.9999997473787516356e-06 ;  /* 0x3727c5ac0b2f7421 */ /* 0x000fe20000000000 */
[----:B------:R-:W0:Y:S03]  /*15d0*/  MUFU.RCP R46, R35 ;  /* 0x00000023002e7308 */ /* 0x000e260000001000 */
[----:B------:R-:W-:Y:S01]  /*15e0*/  @!P0 FMUL R13, R13, 16777216 ;  /* 0x4b8000000d0d8820 */ /* 0x000fe20000400000 */
[----:B------:R-:W-:Y:S01]  /*15f0*/  @!P0 FMUL R9, R9, 16777216 ;  /* 0x4b80000009098820 */ /* 0x000fe20000400000 */
[----:B------:R-:W-:-:S03]  /*1600*/  FSETP.GEU.AND P0, PT, R45, 1.175494350822287508e-38, PT ;  /* 0x008000002d00780b */ /* 0x000fc60003f0e000 */
[----:B------:R-:W1:Y:S03]  /*1610*/  MUFU.SQRT R14, R47 ;  /* 0x0000002f000e7308 */ /* 0x000e660000002000 */
[----:B------:R-:W-:Y:S01]  /*1620*/  @P1 FMUL R45, R45, 0.25 ;  /* 0x3e8000002d2d1820 */ /* 0x000fe20000400000 */
[----:B0-----:R-:W-:Y:S02]  /*1630*/  FMUL R35, R46, R31 ;  /* 0x0000001f2e237220 */ /* 0x001fe40000400000 */
[----:B------:R-:W0:Y:S04]  /*1640*/  LDC.64 R30, c[0x0][0x270] ;  /* 0x00009c00ff1e7b82 */ /* 0x000e280000000a00 */
[----:B------:R-:W-:Y:S01]  /*1650*/  @!P0 FMUL R45, R45, 16777216 ;  /* 0x4b8000002d2d8820 */ /* 0x000fe20000400000 */
[----:B------:R-:W-:-:S02]  /*1660*/  FSEL R10, R62, 1, P1 ;  /* 0x3f8000003e0a7808 */ /* 0x000fc40000800000 */
[----:B-1----:R-:W-:-:S03]  /*1670*/  FSETP.GT.AND P3, PT, R14, 8.50705917302346158658e+37, PT ;  /* 0x7e8000000e00780b */ /* 0x002fc60003f64000 */
[----:B------:R-:W1:Y:S01]  /*1680*/  MUFU.RCP R45, R45 ;  /* 0x0000002d002d7308 */ /* 0x000e620000001000 */
[----:B------:R-:W-:Y:S01]  /*1690*/  FSETP.GEU.AND P1, PT, R14, 1.175494350822287508e-38, PT ;  /* 0x008000000e00780b */ /* 0x000fe20003f2e000 */
[----:B------:R-:W-:-:S08]  /*16a0*/  @!P0 FMUL R10, R10, 16777216 ;  /* 0x4b8000000a0a8820 */ /* 0x000fd00000400000 */
[----:B------:R-:W-:Y:S01]  /*16b0*/  @P3 FMUL R14, R14, 0.25 ;  /* 0x3e8000000e0e3820 */ /* 0x000fe20000400000 */
[----:B-1----:R-:W-:-:S03]  /*16c0*/  FMUL R29, R45, R10 ;  /* 0x0000000a2d1d7220 */ /* 0x002fc60000400000 */
[----:B------:R-:W-:Y:S01]  /*16d0*/  @!P1 FMUL R14, R14, 16777216 ;  /* 0x4b8000000e0e9820 */ /* 0x000fe20000400000 */
[----:B------:R1:W3:Y:S01]  /*16e0*/  MUFU.RCP R19, R44 ;  /* 0x0000002c00137308 */ /* 0x0002e20000001000 */
[----:B0-----:R-:W-:Y:S01]  /*16f0*/  IMAD.WIDE R70, R6, 0x4, R30 ;  /* 0x0000000406467825 */ /* 0x001fe200078e021e */
[----:B------:R-:W-:-:S06]  /*1700*/  CS2R R30, SRZ ;  /* 0x00000000001e7805 */ /* 0x000fcc000001ff00 */
[----:B------:R-:W0:Y:S01]  /*1710*/  MUFU.RCP R26, R13 ;  /* 0x0000000d001a7308 */ /* 0x000e220000001000 */
[----:B-1----:R-:W-:Y:S01]  /*1720*/  FMUL R44, R29, R28 ;  /* 0x0000001c1d2c7220 */ /* 0x002fe20000400000 */
[----:B------:R-:W-:-:S06]  /*1730*/  CS2R R28, SRZ ;  /* 0x00000000001c7805 */ /* 0x000fcc000001ff00 */
[----:B------:R-:W1:Y:S01]  /*1740*/  MUFU.RCP R54, R14 ;  /* 0x0000000e00367308 */ /* 0x000e620000001000 */
[----:B------:R-:W-:Y:S01]  /*1750*/  FSEL R11, R62, 1, P3 ;  /* 0x3f8000003e0b7808 */ /* 0x000fe20001800000 */
[----:B------:R-:W4:Y:S04]  /*1760*/  @P2 LDG.E.EL.128 R28, desc[UR4][R52.64+-0x300] ;  /* 0xfffd0004341c2981 */ /* 0x000f28000c2e1d00 */
[----:B------:R-:W-:Y:S01]  /*1770*/  @!P1 FMUL R11, R11, 16777216 ;  /* 0x4b8000000b0b9820 */ /* 0x000fe20000400000 */
[----:B---3--:R-:W-:Y:S01]  /*1780*/  FMUL R19, R19, R8 ;  /* 0x0000000813137220 */ /* 0x008fe20000400000 */
[----:B0-----:R-:W-:Y:S01]  /*1790*/  FMUL R26, R26, R9 ;  /* 0x000000091a1a7220 */ /* 0x001fe20000400000 */
[----:B------:R-:W-:Y:S01]  /*17a0*/  FMUL R35, R35, R50 ;  /* 0x0000003223237220 */ /* 0x000fe20000400000 */
[----:B------:R-:W-:Y:S01]  /*17b0*/  CS2R R8, SRZ ;  /* 0x0000000000087805 */ /* 0x000fe2000001ff00 */
[----:B--2---:R-:W-:-:S04]  /*17c0*/  IMAD.WIDE R50, R6, 0x4, R24 ;  /* 0x0000000406327825 */ /* 0x004fc800078e0218 */
[----:B-1----:R-:W-:Y:S01]  /*17d0*/  FMUL R54, R54, R11 ;  /* 0x0000000b36367220 */ /* 0x002fe20000400000 */
[----:B------:R-:W-:-:S06]  /*17e0*/  CS2R R10, SRZ ;  /* 0x00000000000a7805 */ /* 0x000fcc000001ff00 */
[----:B------:R-:W2:Y:S01]  /*17f0*/  @P4 LDG.E.EL.128 R8, desc[UR4][R50.64+-0x100] ;  /* 0xffff000432084981 */ /* 0x000ea2000c2e1d00 */
[----:B------:R-:W-:Y:S01]  /*1800*/  ISETP.NE.AND P0, PT, R67, RZ, PT ;  /* 0x000000ff4300720c */ /* 0x000fe20003f05270 */
[----:B------:R-:W-:Y:S01]  /*1810*/  FMUL R40, R15, R40 ;  /* 0x000000280f287220 */ /* 0x000fe20000400000 */
[----:B------:R-:W-:Y:S01]  /*1820*/  FMUL R33, R12, R33 ;  /* 0x000000210c217220 */ /* 0x000fe20000400000 */
[----:B------:R-:W-:Y:S02]  /*1830*/  CS2R R12, SRZ ;  /* 0x00000000000c7805 */ /* 0x000fe4000001ff00 */
[----:B------:R-:W-:-:S08]  /*1840*/  CS2R R14, SRZ ;  /* 0x00000000000e7805 */ /* 0x000fd0000001ff00 */
[----:B------:R-:W3:Y:S01]  /*1850*/  @P0 LDG.E.EL.128 R12, desc[UR4][R50.64+-0x100] ;  /* 0xffff0004320c0981 */ /* 0x000ee2000c2e1d00 */
[----:B------:R-:W-:Y:S01]  /*1860*/  ISETP.NE.AND P6, PT, R68, RZ, PT ;  /* 0x000000ff4400720c */ /* 0x000fe20003fc5270 */
[----:B------:R-:W-:Y:S01]  /*1870*/  FMUL R45, R19, R16 ;  /* 0x00000010132d7220 */ /* 0x000fe20000400000 */
[----:B------:R-:W-:Y:S01]  /*1880*/  FMUL R46, R26, R17 ;  /* 0x000000111a2e7220 */ /* 0x000fe20000400000 */
[----:B------:R-:W-:Y:S02]  /*1890*/  CS2R R16, SRZ ;  /* 0x0000000000107805 */ /* 0x000fe4000001ff00 */
[----:B------:R-:W-:-:S08]  /*18a0*/  CS2R R18, SRZ ;  /* 0x0000000000127805 */ /* 0x000fd0000001ff00 */
[----:B------:R-:W5:Y:S01]  /*18b0*/  @P6 LDG.E.EL.128 R16, desc[UR4][R70.64+-0x200] ;  /* 0xfffe000446106981 */ /* 0x000f62000c2e1d00 */
[----:B------:R-:W-:Y:S01]  /*18c0*/  FMUL R47, R54, R69 ;  /* 0x00000045362f7220 */ /* 0x000fe20000400000 */
[----:B------:R-:W-:Y:S01]  /*18d0*/  FMUL R34, R27, R34 ;  /* 0x000000221b227220 */ /* 0x000fe20000400000 */
[----:B------:R-:W-:Y:S02]  /*18e0*/  CS2R R24, SRZ ;  /* 0x0000000000187805 */ /* 0x000fe4000001ff00 */
[----:B------:R-:W-:Y:S01]  /*18f0*/  CS2R R26, SRZ ;  /* 0x00000000001a7805 */ /* 0x000fe2000001ff00 */
[----:B------:R-:W0:Y:S05]  /*1900*/  LDC.64 R68, c[0x0][0x278] ;  /* 0x00009e00ff447b82 */ /* 0x000e2a0000000a00 */
[----:B------:R1:W3:Y:S03]  /*1910*/  @P5 LDG.E.EL.128 R24, desc[UR4][R70.64+-0x200] ;  /* 0xfffe000446185981 */ /* 0x0002e6000c2e1d00 */
[----:B-1----:R-:W1:Y:S01]  /*1920*/  LDC.64 R70, c[0x0][0x280] ;  /* 0x0000a000ff467b82 */ /* 0x002e620000000a00 */
[----:B----4-:R-:W-:-:S05]  /*1930*/  SEL R29, R29, RZ, P2 ;  /* 0x000000ff1d1d7207 */ /* 0x010fca0001000000 */
[----:B------:R-:W-:-:S04]  /*1940*/  FADD R55, R29, 9.9999997473787516356e-06 ;  /* 0x3727c5ac1d377421 */ /* 0x000fc80000000000 */
[----:B------:R-:W4:Y:S01]  /*1950*/  MUFU.SQRT R51, R55 ;  /* 0x0000003700337308 */ /* 0x000f220000002000 */
[----:B--2---:R-:W-:-:S05]  /*1960*/  SEL R8, R8, RZ, P4 ;  /* 0x000000ff08087207 */ /* 0x004fca0002000000 */
[----:B------:R-:W-:Y:S01]  /*1970*/  FADD R8, R8, 9.9999997473787516356e-06 ;  /* 0x3727c5ac08087421 */ /* 0x000fe20000000000 */
[----:B----4-:R-:W-:-:S03]  /*1980*/  FSETP.GT.AND P3, PT, R51, 8.50705917302346158658e+37, PT ;  /* 0x7e8000003300780b */ /* 0x010fc60003f64000 */
[----:B------:R-:W2:Y:S01]  /*1990*/  MUFU.SQRT R29, R8 ;  /* 0x00000008001d7308 */ /* 0x000ea20000002000 */
[----:B------:R-:W-:Y:S02]  /*19a0*/  FSETP.GEU.AND P1, PT, R51, 1.175494350822287508e-38, PT ;  /* 0x008000003300780b */ /* 0x000fe40003f2e000 */
[----:B------:R-:W-:Y:S02]  /*19b0*/  SEL R9, R9, RZ, P4 ;  /* 0x000000ff09097207 */ /* 0x000fe40002000000 */
[----:B------:R-:W-:-:S03]  /*19c0*/  FSEL R50, R62, 1, P3 ;  /* 0x3f8000003e327808 */ /* 0x000fc60001800000 */
[----:B------:R-:W-:Y:S02]  /*19d0*/  FADD R9, R9, 9.9999997473787516356e-06 ;  /* 0x3727c5ac09097421 */ /* 0x000fe40000000000 */
[----:B------:R-:W-:Y:S02]  /*19e0*/  @P3 FMUL R51, R51, 0.25 ;  /* 0x3e80000033333820 */ /* 0x000fe40000400000 */
[----:B------:R-:W4:Y:S01]  /*19f0*/  MUFU.SQRT R53, R9 ;  /* 0x0000000900357308 */ /* 0x000f220000002000 */
[----:B--2---:R-:W-:Y:S01]  /*1a00*/  FSETP.GT.AND P3, PT, R29, 8.50705917302346158658e+37, PT ;  /* 0x7e8000001d00780b */ /* 0x004fe20003f64000 */
[----:B------:R-:W-:Y:S01]  /*1a10*/  @!P1 FMUL R51, R51, 16777216 ;  /* 0x4b80000033339820 */ /* 0x000fe20000400000 */
[----:B------:R-:W-:Y:S01]  /*1a20*/  @!P1 FMUL R50, R50, 16777216 ;  /* 0x4b80000032329820 */ /* 0x000fe20000400000 */
[----:B------:R-:W-:Y:S02]  /*1a30*/  FSETP.GEU.AND P1, PT, R29, 1.175494350822287508e-38, PT ;  /* 0x008000001d00780b */ /* 0x000fe40003f2e000 */
[----:B------:R-:W-:-:S02]  /*1a40*/  SEL R8, R10, RZ, P4 ;  /* 0x000000ff0a087207 */ /* 0x000fc40002000000 */
[----:B------:R-:W-:-:S03]  /*1a50*/  FSEL R52, R62, 1, P3 ;  /* 0x3f8000003e347808 */ /* 0x000fc60001800000 */
[----:B------:R-:W-:-:S03]  /*1a60*/  FADD R8, R8, 9.9999997473787516356e-06 ;  /* 0x3727c5ac08087421 */ /* 0x000fc60000000000 */
[----:B------:R-:W-:Y:S01]  /*1a70*/  @P3 FMUL R29, R29, 0.25 ;  /* 0x3e8000001d1d3820 */ /* 0x000fe20000400000 */
[----:B------:R-:W2:Y:S01]  /*1a80*/  MUFU.SQRT R10, R8 ;  /* 0x00000008000a7308 */ /* 0x000ea20000002000 */
[----:B----4-:R-:W-:Y:S01]  /*1a90*/  FSETP.GT.AND P3, PT, R53, 8.50705917302346158658e+37, PT ;  /* 0x7e8000003500780b */ /* 0x010fe20003f64000 */
[----:B------:R-:W-:Y:S01]  /*1aa0*/  @!P1 FMUL R52, R52, 16777216 ;  /* 0x4b80000034349820 */ /* 0x000fe20000400000 */
[----:B------:R-:W-:Y:S01]  /*1ab0*/  @!P1 FMUL R29, R29, 16777216 ;  /* 0x4b8000001d1d9820 */ /* 0x000fe20000400000 */
[----:B------:R-:W-:Y:S02]  /*1ac0*/  FSETP.GEU.AND P1, PT, R53, 1.175494350822287508e-38, PT ;  /* 0x008000003500780b */ /* 0x000fe40003f2e000 */
[----:B------:R-:W-:Y:S02]  /*1ad0*/  SEL R9, R11, RZ, P4 ;  /* 0x000000ff0b097207 */ /* 0x000fe40002000000 */
[----:B------:R-:W-:-:S03]  /*1ae0*/  FSEL R55, R62, 1, P3 ;  /* 0x3f8000003e377808 */ /* 0x000fc60001800000 */
[----:B------:R-:W-:-:S03]  /*1af0*/  FADD R9, R9, 9.9999997473787516356e-06 ;  /* 0x3727c5ac09097421 */ /* 0x000fc60000000000 */
[----:B------:R-:W-:Y:S01]  /*1b00*/  @P3 FMUL R53, R53, 0.25 ;  /* 0x3e80000035353820 */ /* 0x000fe20000400000 */
[----:B------:R-:W4:Y:S01]  /*1b10*/  MUFU.SQRT R11, R9 ;  /* 0x00000009000b7308 */ /* 0x000f220000002000 */
[C---:B--2---:R-:W-:Y:S01]  /*1b20*/  FSETP.GT.AND P3, PT, R10.reuse, 8.50705917302346158658e+37, PT ;  /* 0x7e8000000a00780b */ /* 0x044fe20003f64000 */
[----:B------:R-:W-:Y:S01]  /*1b30*/  @!P1 FMUL R55, R55, 16777216 ;  /* 0x4b80000037379820 */ /* 0x000fe20000400000 */
[----:B------:R-:W-:Y:S01]  /*1b40*/  @!P1 FMUL R53, R53, 16777216 ;  /* 0x4b80000035359820 */ /* 0x000fe20000400000 */
[----:B------:R-:W-:Y:S02]  /*1b50*/  FSETP.GEU.AND P1, PT, R10, 1.175494350822287508e-38, PT ;  /* 0x008000000a00780b */ /* 0x000fe40003f2e000 */
[----:B---3--:R-:W-:Y:S02]  /*1b60*/  SEL R12, R12, RZ, P0 ;  /* 0x000000ff0c0c7207 */ /* 0x008fe40000000000 */
[----:B------:R-:W-:-:S03]  /*1b70*/  FSEL R54, R62, 1, P3 ;  /* 0x3f8000003e367808 */ /* 0x000fc60001800000 */
[----:B------:R-:W-:-:S03]  /*1b80*/  FADD R12, R12, 9.9999997473787516356e-06 ;  /* 0x3727c5ac0c0c7421 */ /* 0x000fc60000000000 */
[----:B------:R-:W-:Y:S01]  /*1b90*/  @P3 FMUL R10, R10, 0.25 ;  /* 0x3e8000000a0a3820 */ /* 0x000fe20000400000 */
[----:B------:R-:W2:Y:S01]  /*1ba0*/  MUFU.SQRT R9, R12 ;  /* 0x0000000c00097308 */ /* 0x000ea20000002000 */
[C---:B----4-:R-:W-:Y:S01]  /*1bb0*/  FSETP.GT.AND P3, PT, R11.reuse, 8.50705917302346158658e+37, PT ;  /* 0x7e8000000b00780b */ /* 0x050fe20003f64000 */
[----:B------:R-:W-:Y:S01]  /*1bc0*/  @!P1 FMUL R54, R54, 16777216 ;  /* 0x4b80000036369820 */ /* 0x000fe20000400000 */
[----:B------:R-:W-:Y:S01]  /*1bd0*/  @!P1 FMUL R10, R10, 16777216 ;  /* 0x4b8000000a0a9820 */ /* 0x000fe20000400000 */
[----:B------:R-:W-:-:S04]  /*1be0*/  FSETP.GEU.AND P1, PT, R11, 1.175494350822287508e-38, PT ;  /* 0x008000000b00780b */ /* 0x000fc80003f2e000 */
[----:B------:R3:W4:Y:S06]  /*1bf0*/  MUFU.RCP R67, R29 ;  /* 0x0000001d00437308 */ /* 0x00072c0000001000 */
[----:B------:R-:W-:Y:S01]  /*1c00*/  @P3 FMUL R11, R11, 0.25 ;  /* 0x3e8000000b0b3820 */ /* 0x000fe20000400000 */
[----:B---3--:R-:W-:Y:S02]  /*1c10*/  FSEL R29, R62, 1, P3 ;  /* 0x3f8000003e1d7808 */ /* 0x008fe40001800000 */
[----:B--2---:R-:W-:Y:S01]  /*1c20*/  FSETP.GT.AND P3, PT, R9, 8.50705917302346158658e+37, PT ;  /* 0x7e8000000900780b */ /* 0x004fe20003f64000 */
[----:B------:R-:W-:-:S02]  /*1c30*/  @!P1 FMUL R11, R11, 16777216 ;  /* 0x4b8000000b0b9820 */ /* 0x000fc40000400000 */
[----:B------:R-:W-:Y:S01]  /*1c40*/  @!P1 FMUL R29, R29, 16777216 ;  /* 0x4b8000001d1d9820 */ /* 0x000fe20000400000 */
[----:B------:R-:W-:Y:S01]  /*1c50*/  FSETP.GEU.AND P1, PT, R9, 1.175494350822287508e-38, PT ;  /* 0x008000000900780b */ /* 0x000fe20003f2e000 */
[----:B----4-:R-:W-:Y:S02]  /*1c60*/  FMUL R67, R67, R52 ;  /* 0x0000003443437220 */ /* 0x010fe40000400000 */
[----:B------:R-:W2:Y:S06]  /*1c70*/  MUFU.RCP R52, R53 ;  /* 0x0000003500347308 */ /* 0x000eac0000001000 */
[----:B------:R-:W-:-:S04]  /*1c80*/  @P3 FMUL R9, R9, 0.25 ;  /* 0x3e80000009093820 */ /* 0x000fc80000400000 */
[----:B------:R-:W-:Y:S01]  /*1c90*/  @!P1 FMUL R9, R9, 16777216 ;  /* 0x4b80000009099820 */ /* 0x000fe20000400000 */
[----:B------:R-:W-:Y:S01]  /*1ca0*/  MUFU.RCP R8, R11 ;  /* 0x0000000b00087308 */ /* 0x000fe20000001000 */
[----:B--2---:R-:W-:-:S07]  /*1cb0*/  FMUL R52, R52, R55 ;  /* 0x0000003734347220 */ /* 0x004fce0000400000 */
[----:B------:R-:W2:Y:S01]  /*1cc0*/  MUFU.RCP R11, R9 ;  /* 0x00000009000b7308 */ /* 0x000ea20000001000 */
[----:B------:R-:W-:-:S07]  /*1cd0*/  SEL R13, R13, RZ, P0 ;  /* 0x000000ff0d0d7207 */ /* 0x000fce0000000000 */
[----:B------:R3:W-:Y:S01]  /*1ce0*/  MUFU.RCP R55, R10 ;  /* 0x0000000a00377308 */ /* 0x0007e20000001000 */
[----:B------:R-:W-:Y:S01]  /*1cf0*/  FADD R13, R13, 9.9999997473787516356e-06 ;  /* 0x3727c5ac0d0d7421 */ /* 0x000fe20000000000 */
[----:B---3--:R-:W-:-:S05]  /*1d00*/  FSEL R10, R62, 1, P3 ;  /* 0x3f8000003e0a7808 */ /* 0x008fca0001800000 */
[----:B------:R-:W-:-:S04]  /*1d10*/  @!P1 FMUL R10, R10, 16777216 ;  /* 0x4b8000000a0a9820 */ /* 0x000fc80000400000 */
[----:B--2---:R-:W-:Y:S02]  /*1d20*/  FMUL R11, R11, R10 ;  /* 0x0000000a0b0b7220 */ /* 0x004fe40000400000 */
[----:B------:R-:W2:Y:S02]  /*1d30*/  MUFU.SQRT R10, R13 ;  /* 0x0000000d000a7308 */ /* 0x000ea40000002000 */
[C---:B--2---:R-:W-:Y:S02]  /*1d40*/  FSETP.GT.AND P3, PT, R10.reuse, 8.50705917302346158658e+37, PT ;  /* 0x7e8000000a00780b */ /* 0x044fe40003f64000 */
[----:B------:R-:W-:-:S11]  /*1d50*/  FSETP.GEU.AND P1, PT, R10, 1.175494350822287508e-38, PT ;  /* 0x008000000a00780b */ /* 0x000fd60003f2e000 */
[----:B------:R-:W-:-:S04]  /*1d60*/  @P3 FMUL R10, R10, 0.25 ;  /* 0x3e8000000a0a3820 */ /* 0x000fc80000400000 */
[----:B------:R-:W-:-:S04]  /*1d70*/  @!P1 FMUL R10, R10, 16777216 ;  /* 0x4b8000000a0a9820 */ /* 0x000fc80000400000 */
[----:B------:R-:W2:Y:S01]  /*1d80*/  MUFU.RCP R9, R10 ;  /* 0x0000000a00097308 */ /* 0x000ea20000001000 */
[----:B------:R-:W-:Y:S02]  /*1d90*/  FSEL R12, R62, 1, P3 ;  /* 0x3f8000003e0c7808 */ /* 0x000fe40001800000 */
[----:B------:R-:W-:-:S03]  /*1da0*/  SEL R14, R14, RZ, P0 ;  /* 0x000000ff0e0e7207 */ /* 0x000fc60000000000 */
[----:B------:R-:W-:Y:S02]  /*1db0*/  @!P1 FMUL R12, R12, 16777216 ;  /* 0x4b8000000c0c9820 */ /* 0x000fe40000400000 */
[----:B------:R-:W-:Y:S01]  /*1dc0*/  FADD R14, R14, 9.9999997473787516356e-06 ;  /* 0x3727c5ac0e0e7421 */ /* 0x000fe20000000000 */
[----:B------:R-:W-:Y:S01]  /*1dd0*/  SEL R15, R15, RZ, P0 ;  /* 0x000000ff0f0f7207 */ /* 0x000fe20000000000 */
[----:B--2---:R-:W-:Y:S02]  /*1de0*/  FMUL R9, R9, R12 ;  /* 0x0000000c09097220 */ /* 0x004fe40000400000 */
[----:B------:R-:W2:Y:S02]  /*1df0*/  MUFU.SQRT R12, R14 ;  /* 0x0000000e000c7308 */ /* 0x000ea40000002000 */
[----:B------:R-:W-:-:S06]  /*1e00*/  FADD R15, R15, 9.9999997473787516356e-06 ;  /* 0x3727c5ac0f0f7421 */ /* 0x000fcc0000000000 */
[----:B------:R-:W3:Y:S01]  /*1e10*/  MUFU.SQRT R10, R15 ;  /* 0x0000000f000a7308 */ /* 0x000ee20000002000 */
[C---:B--2---:R-:W-:Y:S02]  /*1e20*/  FSETP.GT.AND P3, PT, R12.reuse, 8.50705917302346158658e+37, PT ;  /* 0x7e8000000c00780b */ /* 0x044fe40003f64000 */
[----:B------:R-:W-:Y:S01]  /*1e30*/  FSETP.GEU.AND P1, PT, R12, 1.175494350822287508e-38, PT ;  /* 0x008000000c00780b */ /* 0x000fe20003f2e000 */
[----:B------:R-:W-:Y:S01]  /*1e40*/  FMUL R55, R55, R54 ;  /* 0x0000003637377220 */ /* 0x000fe20000400000 */
[----:B------:R-:W-:-:S09]  /*1e50*/  FSEL R54, R62, 1, P3 ;  /* 0x3f8000003e367808 */ /* 0x000fd20001800000 */
[----:B------:R-:W-:Y:S01]  /*1e60*/  @P3 FMUL R12, R12, 0.25 ;  /* 0x3e8000000c0c3820 */ /* 0x000fe20000400000 */
[----:B---3--:R-:W-:Y:S01]  /*1e70*/  FSETP.GT.AND P3, PT, R10, 8.50705917302346158658e+37, PT ;  /* 0x7e8000000a00780b */ /* 0x008fe20003f64000 */
[----:B------:R-:W-:Y:S02]  /*1e80*/  @!P1 FMUL R54, R54, 16777216 ;  /* 0x4b80000036369820 */ /* 0x000fe40000400000 */
[----:B------:R-:W-:Y:S01]  /*1e90*/  @!P1 FMUL R12, R12, 16777216 ;  /* 0x4b8000000c0c9820 */ /* 0x000fe20000400000 */
[----:B------:R-:W-:-:S09]  /*1ea0*/  FSETP.GEU.AND P1, PT, R10, 1.175494350822287508e-38, PT ;  /* 0x008000000a00780b */ /* 0x000fd20003f2e000 */
[----:B------:R-:W-:-:S04]  /*1eb0*/  @P3 FMUL R10, R10, 0.25 ;  /* 0x3e8000000a0a3820 */ /* 0x000fc80000400000 */
[----:B------:R-:W-:-:S04]  /*1ec0*/  @!P1 FMUL R10, R10, 16777216 ;  /* 0x4b8000000a0a9820 */ /* 0x000fc80000400000 */
[----:B------:R-:W2:Y:S01]  /*1ed0*/  MUFU.RCP R14, R10 ;  /* 0x0000000a000e7308 */ /* 0x000ea20000001000 */
[----:B------:R-:W-:-:S05]  /*1ee0*/  FSEL R13, R62, 1, P3 ;  /* 0x3f8000003e0d7808 */ /* 0x000fca0001800000 */
[----:B------:R-:W-:-:S04]  /*1ef0*/  @!P1 FMUL R13, R13, 16777216 ;  /* 0x4b8000000d0d9820 */ /* 0x000fc80000400000 */
[----:B--2---:R-:W-:Y:S01]  /*1f00*/  FMUL R14, R14, R13 ;  /* 0x0000000d0e0e7220 */ /* 0x004fe20000400000 */
[----:B-----5:R-:W-:-:S05]  /*1f10*/  SEL R13, R16, RZ, P6 ;  /* 0x000000ff100d7207 */ /* 0x020fca0003000000 */
[----:B------:R-:W-:-:S04]  /*1f20*/  FADD R13, R13, 9.9999997473787516356e-06 ;  /* 0x3727c5ac0d0d7421 */ /* 0x000fc80000000000 */
[----:B------:R-:W2:Y:S02]  /*1f30*/  MUFU.SQRT R16, R13 ;  /* 0x0000000d00107308 */ /* 0x000ea40000002000 */
[C---:B--2---:R-:W-:Y:S02]  /*1f40*/  FSETP.GT.AND P3, PT, R16.reuse, 8.50705917302346158658e+37, PT ;  /* 0x7e8000001000780b */ /* 0x044fe40003f64000 */
[----:B------:R-:W-:Y:S01]  /*1f50*/  FSETP.GEU.AND P1, PT, R16, 1.175494350822287508e-38, PT ;  /* 0x008000001000780b */ /* 0x000fe20003f2e000 */
[----:B------:R-:W-:-:S03]  /*1f60*/  FMUL R8, R8, R29 ;  /* 0x0000001d08087220 */ /* 0x000fc60000400000 */
[----:B------:R-:W-:Y:S07]  /*1f70*/  MUFU.RCP R29, R12 ;  /* 0x0000000c001d7308 */ /* 0x000fee0000001000 */
[----:B------:R-:W-:-:S04]  /*1f80*/  @P3 FMUL R16, R16, 0.25 ;  /* 0x3e80000010103820 */ /* 0x000fc80000400000 */
[----:B------:R-:W-:-:S04]  /*1f90*/  @!P1 FMUL R16, R16, 16777216 ;  /* 0x4b80000010109820 */ /* 0x000fc80000400000 */
[----:B------:R-:W2:Y:S01]  /*1fa0*/  MUFU.RCP R12, R16 ;  /* 0x00000010000c7308 */ /* 0x000ea20000001000 */
[----:B------:R-:W-:-:S05]  /*1fb0*/  FSEL R15, R62, 1, P3 ;  /* 0x3f8000003e0f7808 */ /* 0x000fca0001800000 */
[----:B------:R-:W-:-:S04]  /*1fc0*/  @!P1 FMUL R15, R15, 16777216 ;  /* 0x4b8000000f0f9820 */ /* 0x000fc80000400000 */
[----:B--2---:R-:W-:Y:S01]  /*1fd0*/  FMUL R12, R12, R15 ;  /* 0x0000000f0c0c7220 */ /* 0x004fe20000400000 */
[----:B------:R-:W-:-:S05]  /*1fe0*/  SEL R15, R17, RZ, P6 ;  /* 0x000000ff110f7207 */ /* 0x000fca0003000000 */
[----:B------:R-:W-:-:S04]  /*1ff0*/  FADD R15, R15, 9.9999997473787516356e-06 ;  /* 0x3727c5ac0f0f7421 */ /* 0x000fc80000000000 */
[----:B------:R-:W2:Y:S02]  /*2000*/  MUFU.SQRT R17, R15 ;  /* 0x0000000f00117308 */ /* 0x000ea40000002000 */
[C---:B--2---:R-:W-:Y:S02]  /*2010*/  FSETP.GT.AND P3, PT, R17.reuse, 8.50705917302346158658e+37, PT ;  /* 0x7e8000001100780b */ /* 0x044fe40003f64000 */
[----:B------:R-:W-:-:S11]  /*2020*/  FSETP.GEU.AND P1, PT, R17, 1.175494350822287508e-38, PT ;  /* 0x008000001100780b */ /* 0x000fd60003f2e000 */
        /* <DEDUP_REMOVED lines=10> */
[----:B------:R-:W-:Y:S01]  /*20d0*/  FSETP.GEU.AND P1, PT, R16, 1.175494350822287508e-38, PT ;  /* 0x008000001000780b */ /* 0x000fe20003f2e000 */
[----:B------:R-:W-:-:S10]  /*20e0*/  FMUL R29, R29, R54 ;  /* 0x000000361d1d7220 */ /* 0x000fd40000400000 */
        /* <DEDUP_REMOVED lines=8> */
[----:B------:R-:W2:Y:S01]  /*2170*/  MUFU.SQRT R13, R15 ;  /* 0x0000000f000d7308 */ /* 0x000ea20000002000 */
[----:B------:R-:W-:-:S05]  /*2180*/  SEL R24, R24, RZ, P5 ;  /* 0x000000ff18187207 */ /* 0x000fca0002800000 */
[----:B------:R-:W-:Y:S01]  /*2190*/  FADD R24, R24, 9.9999997473787516356e-06 ;  /* 0x3727c5ac18187421 */ /* 0x000fe20000000000 */
[C---:B--2---:R-:W-:Y:S02]  /*21a0*/  FSETP.GT.AND P3, PT, R13.reuse, 8.50705917302346158658e+37, PT ;  /* 0x7e8000000d00780b */ /* 0x044fe40003f64000 */
[----:B------:R-:W-:Y:S01]  /*21b0*/  FSETP.GEU.AND P1, PT, R13, 1.175494350822287508e-38, PT ;  /* 0x008000000d00780b */ /* 0x000fe20003f2e000 */
[----:B------:R-:W2:Y:S01]  /*21c0*/  MUFU.SQRT R15, R24 ;  /* 0x00000018000f7308 */ /* 0x000ea20000002000 */
[----:B------:R-:W-:Y:S02]  /*21d0*/  SEL R25, R25, RZ, P5 ;  /* 0x000000ff19197207 */ /* 0x000fe40002800000 */
[----:B------:R-:W-:-:S07]  /*21e0*/  FSEL R17, R62, 1, P3 ;  /* 0x3f8000003e117808 */ /* 0x000fce0001800000 */
[----:B------:R-:W-:Y:S01]  /*21f0*/  @P3 FMUL R13, R13, 0.25 ;  /* 0x3e8000000d0d3820 */ /* 0x000fe20000400000 */
[----:B------:R-:W-:-:S03]  /*2200*/  FADD R25, R25, 9.9999997473787516356e-06 ;  /* 0x3727c5ac19197421 */ /* 0x000fc60000000000 */
[----:B------:R-:W-:Y:S01]  /*2210*/  @!P1 FMUL R13, R13, 16777216 ;  /* 0x4b8000000d0d9820 */ /* 0x000fe20000400000 */
[----:B--2---:R-:W-:-:S03]  /*2220*/  FSETP.GT.AND P3, PT, R15, 8.50705917302346158658e+37, PT ;  /* 0x7e8000000f00780b */ /* 0x004fc60003f64000 */
[----:B------:R-:W2:Y:S01]  /*2230*/  MUFU.RCP R16, R13 ;  /* 0x0000000d00107308 */ /* 0x000ea20000001000 */
[----:B------:R-:W-:Y:S01]  /*2240*/  @!P1 FMUL R17, R17, 16777216 ;  /* 0x4b80000011119820 */ /* 0x000fe20000400000 */
[----:B------:R-:W-:-:S06]  /*2250*/  FSETP.GEU.AND P1, PT, R15, 1.175494350822287508e-38, PT ;  /* 0x008000000f00780b */ /* 0x000fcc0003f2e000 */
[----:B------:R-:W3:Y:S01]  /*2260*/  MUFU.SQRT R13, R25 ;  /* 0x00000019000d7308 */ /* 0x000ee20000002000 */
[----:B------:R-:W-:Y:S01]  /*2270*/  FSEL R18, R62, 1, P3 ;  /* 0x3f8000003e127808 */ /* 0x000fe20001800000 */
[----:B------:R-:W-:-:S05]  /*2280*/  @P3 FMUL R15, R15, 0.25 ;  /* 0x3e8000000f0f3820 */ /* 0x000fca0000400000 */
[----:B------:R-:W-:Y:S01]  /*2290*/  @!P1 FMUL R15, R15, 16777216 ;  /* 0x4b8000000f0f9820 */ /* 0x000fe20000400000 */
[----:B------:R-:W-:Y:S01]  /*22a0*/  @!P1 FMUL R18, R18, 16777216 ;  /* 0x4b80000012129820 */ /* 0x000fe20000400000 */
[----:B--2---:R-:W-:Y:S01]  /*22b0*/  FMUL R16, R16, R17 ;  /* 0x0000001110107220 */ /* 0x004fe20000400000 */
[C---:B---3--:R-:W-:Y:S01]  /*22c0*/  FSETP.GT.AND P3, PT, R13.reuse, 8.50705917302346158658e+37, PT ;  /* 0x7e8000000d00780b */ /* 0x048fe20003f64000 */
[----:B------:R-:W2:Y:S01]  /*22d0*/  MUFU.RCP R17, R15 ;  /* 0x0000000f00117308 */ /* 0x000ea20000001000 */
[----:B------:R-:W-:Y:S02]  /*22e0*/  FSETP.GEU.AND P1, PT, R13, 1.175494350822287508e-38, PT ;  /* 0x008000000d00780b */ /* 0x000fe40003f2e000 */
[----:B------:R-:W-:-:S09]  /*22f0*/  SEL R26, R26, RZ, P5 ;  /* 0x000000ff1a1a7207 */ /* 0x000fd20002800000 */
[----:B------:R-:W-:Y:S01]  /*2300*/  @P3 FMUL R13, R13, 0.25 ;  /* 0x3e8000000d0d3820 */ /* 0x000fe20000400000 */
[----:B------:R-:W-:-:S03]  /*2310*/  FADD R26, R26, 9.9999997473787516356e-06 ;  /* 0x3727c5ac1a1a7421 */ /* 0x000fc60000000000 */
[----:B------:R-:W-:Y:S01]  /*2320*/  @!P1 FMUL R13, R13, 16777216 ;  /* 0x4b8000000d0d9820 */ /* 0x000fe20000400000 */
[----:B--2---:R-:W-:Y:S01]  /*2330*/  FMUL R17, R17, R18 ;  /* 0x0000001211117220 */ /* 0x004fe20000400000 */
[----:B------:R-:W2:Y:S01]  /*2340*/  MUFU.SQRT R15, R26 ;  /* 0x0000001a000f7308 */ /* 0x000ea20000002000 */
[----:B------:R-:W-:-:S07]  /*2350*/  FSEL R19, R62, 1, P3 ;  /* 0x3f8000003e137808 */ /* 0x000fce0001800000 */
[----:B------:R3:W4:Y:S01]  /*2360*/  MUFU.RCP R18, R13 ;  /* 0x0000000d00127308 */ /* 0x0007220000001000 */
[----:B------:R-:W-:Y:S01]  /*2370*/  SEL R27, R27, RZ, P5 ;  /* 0x000000ff1b1b7207 */ /* 0x000fe20002800000 */
[----:B------:R-:W-:-:S04]  /*2380*/  @!P1 FMUL R19, R19, 16777216 ;  /* 0x4b80000013139820 */ /* 0x000fc80000400000 */
[----:B---3--:R-:W-:Y:S01]  /*2390*/  FADD R13, R27, 9.9999997473787516356e-06 ;  /* 0x3727c5ac1b0d7421 */ /* 0x008fe20000000000 */
[C---:B--2---:R-:W-:Y:S01]  /*23a0*/  FSETP.GT.AND P3, PT, R15.reuse, 8.50705917302346158658e+37, PT ;  /* 0x7e8000000f00780b */ /* 0x044fe20003f64000 */
[----:B----4-:R-:W-:Y:S02]  /*23b0*/  FMUL R18, R18, R19 ;  /* 0x0000001312127220 */ /* 0x010fe40000400000 */
[----:B------:R-:W2:Y:S01]  /*23c0*/  MUFU.SQRT R19, R13 ;  /* 0x0000000d00137308 */ /* 0x000ea20000002000 */
[----:B------:R-:W-:Y:S02]  /*23d0*/  FSETP.GEU.AND P1, PT, R15, 1.175494350822287508e-38, PT ;  /* 0x008000000f00780b */ /* 0x000fe40003f2e000 */
[----:B------:R-:W-:-:S07]  /*23e0*/  FSEL R24, R62, 1, P3 ;  /* 0x3f8000003e187808 */ /* 0x000fce0001800000 */
[----:B------:R-:W-:Y:S01]  /*23f0*/  @P3 FMUL R15, R15, 0.25 ;  /* 0x3e8000000f0f3820 */ /* 0x000fe20000400000 */
[----:B--2---:R-:W-:-:S03]  /*2400*/  FSETP.GT.AND P3, PT, R19, 8.50705917302346158658e+37, PT ;  /* 0x7e8000001300780b */ /* 0x004fc60003f64000 */
[----:B------:R-:W-:Y:S01]  /*2410*/  @!P1 FMUL R15, R15, 16777216 ;  /* 0x4b8000000f0f9820 */ /* 0x000fe20000400000 */
[----:B------:R-:W-:Y:S01]  /*2420*/  @!P1 FMUL R24, R24, 16777216 ;  /* 0x4b80000018189820 */ /* 0x000fe20000400000 */
[----:B------:R-:W-:Y:S01]  /*2430*/  FSETP.GEU.AND P1, PT, R19, 1.175494350822287508e-38, PT ;  /* 0x008000001300780b */ /* 0x000fe20003f2e000 */
[----:B------:R-:W-:Y:S01]  /*2440*/  FMUL R7, R16, R7 ;  /* 0x0000000710077220 */ /* 0x000fe20000400000 */
[----:B------:R-:W-:-:S06]  /*2450*/  FMUL R20, R17, R20 ;  /* 0x0000001411147220 */ /* 0x000fcc0000400000 */
[----:B------:R-:W-:-:S05]  /*2460*/  @P3 FMUL R19, R19, 0.25 ;  /* 0x3e80000013133820 */ /* 0x000fca0000400000 */
[----:B------:R-:W-:Y:S01]  /*2470*/  @!P1 FMUL R19, R19, 16777216 ;  /* 0x4b80000013139820 */ /* 0x000fe20000400000 */
[----:B------:R-:W-:Y:S01]  /*2480*/  FMUL R21, R18, R21 ;  /* 0x0000001512157220 */ /* 0x000fe20000400000 */
[----:B------:R-:W-:Y:S02]  /*2490*/  CS2R R16, SRZ ;  /* 0x0000000000107805 */ /* 0x000fe4000001ff00 */
[----:B------:R2:W-:Y:S01]  /*24a0*/  MUFU.RCP R27, R19 ;  /* 0x00000013001b7308 */ /* 0x0005e20000001000 */
[----:B-1----:R-:W-:Y:S01]  /*24b0*/  IMAD.WIDE R70, R6, 0x4, R70 ;  /* 0x0000000406467825 */ /* 0x002fe200078e0246 */
[----:B--2---:R-:W-:-:S06]  /*24c0*/  CS2R R18, SRZ ;  /* 0x0000000000127805 */ /* 0x004fcc000001ff00 */
[----:B------:R-:W2:Y:S01]  /*24d0*/  @P6 LDG.E.EL.128 R16, desc[UR4][R70.64+-0x200] ;  /* 0xfffe000446106981 */ /* 0x000ea2000c2e1d00 */
[----:B------:R-:W-:Y:S01]  /*24e0*/  FMUL R65, R8, R65 ;  /* 0x0000004108417220 */ /* 0x000fe20000400000 */
[----:B------:R-:W-:Y:S01]  /*24f0*/  FMUL R4, R11, R4 ;  /* 0x000000040b047220 */ /* 0x000fe20000400000 */
[----:B------:R-:W-:Y:S01]  /*2500*/  FMUL R56, R9, R56 ;  /* 0x0000003809387220 */ /* 0x000fe20000400000 */
[----:B------:R-:W-:Y:S01]  /*2510*/  FMUL R59, R10, R59 ;  /* 0x0000003b0a3b7220 */ /* 0x000fe20000400000 */
[----:B------:R-:W-:Y:S02]  /*2520*/  CS2R R8, SRZ ;  /* 0x0000000000087805 */ /* 0x000fe4000001ff00 */
[----:B------:R-:W-:Y:S01]  /*2530*/  CS2R R10, SRZ ;  /* 0x00000000000a7805 */ /* 0x000fe2000001ff00 */
[----:B0-----:R-:W-:-:S05]  /*2540*/  IMAD.WIDE R68, R6, 0x4, R68 ;  /* 0x0000000406447825 */ /* 0x001fca00078e0244 */
[----:B------:R-:W3:Y:S01]  /*2550*/  @P6 LDG.E.EL.128 R8, desc[UR4][R68.64+-0x200] ;  /* 0xfffe000444086981 */ /* 0x000ee2000c2e1d00 */
[----:B------:R-:W-:Y:S01]  /*2560*/  SEL R28, R28, RZ, P2 ;  /* 0x000000ff1c1c7207 */ /* 0x000fe20001000000 */
[----:B------:R0:W1:Y:S01]  /*2570*/  MUFU.RCP R53, R15 ;  /* 0x0000000f00357308 */ /* 0x0000620000001000 */
[----:B------:R-:W-:Y:S01]  /*2580*/  FMUL R57, R14, R57 ;  /* 0x000000390e397220 */ /* 0x000fe20000400000 */
[----:B------:R-:W-:Y:S01]  /*2590*/  FMUL R23, R12, R23 ;  /* 0x000000170c177220 */ /* 0x000fe20000400000 */
[----:B------:R-:W-:Y:S01]  /*25a0*/  SEL R30, R30, RZ, P2 ;  /* 0x000000ff1e1e7207 */ /* 0x000fe20001000000 */
[----:B------:R-:W-:Y:S01]  /*25b0*/  FADD R28, R28, 9.9999997473787516356e-06 ;  /* 0x3727c5ac1c1c7421 */ /* 0x000fe20000000000 */
[----:B------:R-:W-:Y:S02]  /*25c0*/  CS2R R12, SRZ ;  /* 0x00000000000c7805 */ /* 0x000fe4000001ff00 */
[----:B0-----:R-:W-:Y:S01]  /*25d0*/  CS2R R14, SRZ ;  /* 0x00000000000e7805 */ /* 0x001fe2000001ff00 */
[----:B------:R-:W0:Y:S01]  /*25e0*/  MUFU.SQRT R26, R28 ;  /* 0x0000001c001a7308 */ /* 0x000e220000002000 */
[----:B------:R-:W-:Y:S01]  /*25f0*/  FADD R30, R30, 9.9999997473787516356e-06 ;  /* 0x3727c5ac1e1e7421 */ /* 0x000fe20000000000 */
[----:B------:R-:W-:-:S03]  /*2600*/  SEL R31, R31, RZ, P2 ;  /* 0x000000ff1f1f7207 */ /* 0x000fc60001000000 */
[----:B------:R2:W4:Y:S03]  /*2610*/  @P5 LDG.E.EL.128 R12, desc[UR4][R68.64+-0x200] ;  /* 0xfffe0004440c5981 */ /* 0x000526000c2e1d00 */
[----:B------:R-:W5:Y:S01]  /*2620*/  MUFU.RCP R51, R51 ;  /* 0x0000003300337308 */ /* 0x000f620000001000 */
[----:B-1----:R-:W-:Y:S01]  /*2630*/  FMUL R53, R53, R24 ;  /* 0x0000001835357220 */ /* 0x002fe20000400000 */
[----:B------:R-:W-:Y:S01]  /*2640*/  FSEL R24, R62, 1, P3 ;  /* 0x3f8000003e187808 */ /* 0x000fe20001800000 */
[----:B------:R-:W-:-:S04]  /*2650*/  FADD R31, R31, 9.9999997473787516356e-06 ;  /* 0x3727c5ac1f1f7421 */ /* 0x000fc80000000000 */
[----:B------:R-:W-:Y:S01]  /*2660*/  @!P1 FMUL R24, R24, 16777216 ;  /* 0x4b80000018189820 */ /* 0x000fe20000400000 */
[C---:B0-----:R-:W-:Y:S01]  /*2670*/  FSETP.GT.AND P3, PT, R26.reuse, 8.50705917302346158658e+37, PT ;  /* 0x7e8000001a00780b */ /* 0x041fe20003f64000 */
[----:B------:R-:W0:Y:S01]  /*2680*/  MUFU.SQRT R72, R31 ;  /* 0x0000001f00487308 */ /* 0x000e220000002000 */
[----:B------:R-:W-:Y:S01]  /*2690*/  FSETP.GEU.AND P1, PT, R26, 1.175494350822287508e-38, PT ;  /* 0x008000001a00780b */ /* 0x000fe20003f2e000 */
[----:B------:R-:W-:Y:S01]  /*26a0*/  FMUL R27, R27, R24 ;  /* 0x000000181b1b7220 */ /* 0x000fe20000400000 */
[----:B------:R-:W-:Y:S01]  /*26b0*/  FMUL R66, R67, R66 ;  /* 0x0000004243427220 */ /* 0x000fe20000400000 */
[----:B------:R-:W-:Y:S01]  /*26c0*/  FMUL R64, R55, R64 ;  /* 0x0000004037407220 */ /* 0x000fe20000400000 */
[----:B------:R-:W-:Y:S01]  /*26d0*/  FMUL R5, R54, R5 ;  /* 0x0000000536057220 */ /* 0x000fe20000400000 */
[----:B-----5:R-:W-:Y:S01]  /*26e0*/  FMUL R24, R51, R50 ;  /* 0x0000003233187220 */ /* 0x020fe20000400000 */
[----:B------:R-:W-:-:S05]  /*26f0*/  FSEL R25, R62, 1, P3 ;  /* 0x3f8000003e197808 */ /* 0x000fca0001800000 */
[----:B------:R-:W-:Y:S02]  /*2700*/  @P3 FMUL R26, R26, 0.25 ;  /* 0x3e8000001a1a3820 */ /* 0x000fe40000400000 */
[----:B------:R-:W-:Y:S01]  /*2710*/  @!P1 FMUL R25, R25, 16777216 ;  /* 0x4b80000019199820 */ /* 0x000fe20000400000 */
[----:B0-----:R-:W-:Y:S01]  /*2720*/  FSETP.GT.AND P3, PT, R72, 8.50705917302346158658e+37, PT ;  /* 0x7e8000004800780b */ /* 0x001fe20003f64000 */
[----:B------:R-:W-:Y:S01]  /*2730*/  @!P1 FMUL R26, R26, 16777216 ;  /* 0x4b8000001a1a9820 */ /* 0x000fe20000400000 */
[----:B------:R-:W-:Y:S01]  /*2740*/  FMUL R63, R52, R63 ;  /* 0x0000003f343f7220 */ /* 0x000fe20000400000 */
[----:B--2---:R-:W-:Y:S02]  /*2750*/  SEL R69, R18, RZ, P6 ;  /* 0x000000ff12457207 */ /* 0x004fe40003000000 */
[----:B------:R-:W0:Y:S01]  /*2760*/  MUFU.SQRT R18, R30 ;  /* 0x0000001e00127308 */ /* 0x000e220000002000 */
[----:B------:R-:W-:Y:S02]  /*2770*/  SEL R55, R16, RZ, P6 ;  /* 0x000000ff10377207 */ /* 0x000fe40003000000 */
[----:B------:R-:W-:-:S02]  /*2780*/  SEL R67, R17, RZ, P6 ;  /* 0x000000ff11437207 */ /* 0x000fc40003000000 */
[----:B------:R-:W-:Y:S02]  /*2790*/  SEL R19, R19, RZ, P6 ;  /* 0x000000ff13137207 */ /* 0x000fe40003000000 */
[----:B---3--:R-:W-:Y:S02]  /*27a0*/  SEL R50, R8, RZ, P6 ;  /* 0x000000ff08327207 */ /* 0x008fe40003000000 */
[----:B------:R-:W-:Y:S02]  /*27b0*/  SEL R54, R9, RZ, P6 ;  /* 0x000000ff09367207 */ /* 0x000fe40003000000 */
[----:B------:R-:W-:Y:S02]  /*27c0*/  SEL R28, R10, RZ, P6 ;  /* 0x000000ff0a1c7207 */ /* 0x000fe40003000000 */
[----:B------:R-:W-:Y:S02]  /*27d0*/  SEL R68, R11, RZ, P6 ;  /* 0x000000ff0b447207 */ /* 0x000fe40003000000 */
[----:B0-----:R-:W-:-:S02]  /*27e0*/  FSETP.GT.AND P6, PT, R18, 8.50705917302346158658e+37, PT ;  /* 0x7e8000001200780b */ /* 0x001fc40003fc4000 */
[----:B------:R-:W-:Y:S02]  /*27f0*/  FSETP.GEU.AND P1, PT, R18, 1.175494350822287508e-38, PT ;  /* 0x008000001200780b */ /* 0x000fe40003f2e000 */
[----:B------:R-:W-:-:S09]  /*2800*/  FSEL R8, R62, 1, P6 ;  /* 0x3f8000003e087808 */ /* 0x000fd20003000000 */
[----:B------:R-:W-:Y:S01]  /*2810*/  @P6 FMUL R18, R18, 0.25 ;  /* 0x3e80000012126820 */ /* 0x000fe20000400000 */
[C---:B------:R-:W-:Y:S01]  /*2820*/  FSETP.GEU.AND P6, PT, R72.reuse, 1.175494350822287508e-38, PT ;  /* 0x008000004800780b */ /* 0x040fe20003fce000 */
[----:B------:R-:W-:Y:S02]  /*2830*/  @P3 FMUL R72, R72, 0.25 ;  /* 0x3e80000048483820 */ /* 0x000fe40000400000 */
[----:B------:R-:W-:-:S04]  /*2840*/  @!P1 FMUL R18, R18, 16777216 ;  /* 0x4b80000012129820 */ /* 0x000fc80000400000 */
[----:B------:R-:W0:Y:S06]  /*2850*/  MUFU.RCP R51, R18 ;  /* 0x0000001200337308 */ /* 0x000e2c0000001000 */
[----:B------:R-:W-:-:S04]  /*2860*/  @!P6 FMUL R72, R72, 16777216 ;  /* 0x4b8000004848e820 */ /* 0x000fc80000400000 */
[----:B------:R-:W1:Y:S01]  /*2870*/  MUFU.RCP R52, R72 ;  /* 0x0000004800347308 */ /* 0x000e620000001000 */
[----:B------:R-:W-:Y:S01]  /*2880*/  FSEL R9, R62, 1, P3 ;  /* 0x3f8000003e097808 */ /* 0x000fe20001800000 */
[----:B------:R-:W-:-:S04]  /*2890*/  @!P1 FMUL R8, R8, 16777216 ;  /* 0x4b80000008089820 */ /* 0x000fc80000400000 */
[----:B------:R-:W-:Y:S01]  /*28a0*/  @!P6 FMUL R9, R9, 16777216 ;  /* 0x4b8000000909e820 */ /* 0x000fe20000400000 */
[----:B0-----:R-:W-:Y:S01]  /*28b0*/  FMUL R51, R51, R8 ;  /* 0x0000000833337220 */ /* 0x001fe20000400000 */
[----:B------:R-:W-:Y:S02]  /*28c0*/  CS2R R10, SRZ ;  /* 0x00000000000a7805 */ /* 0x000fe4000001ff00 */
[----:B-1----:R-:W-:Y:S01]  /*28d0*/  FMUL R52, R52, R9 ;  /* 0x0000000934347220 */ /* 0x002fe20000400000 */
[----:B------:R-:W-:-:S06]  /*28e0*/  CS2R R8, SRZ ;  /* 0x0000000000087805 */ /* 0x000fcc000001ff00 */
[----:B------:R0:W2:Y:S01]  /*28f0*/  @P5 LDG.E.EL.128 R8, desc[UR4][R70.64+-0x200] ;  /* 0xfffe000446085981 */ /* 0x0000a2000c2e1d00 */
[----:B----4-:R-:W-:Y:S02]  /*2900*/  SEL R17, R12, RZ, P5 ;  /* 0x000000ff0c117207 */ /* 0x010fe40002800000 */
[----:B------:R-:W-:Y:S02]  /*2910*/  SEL R16, R13, RZ, P5 ;  /* 0x000000ff0d107207 */ /* 0x000fe40002800000 */
[----:B------:R-:W1:Y:S08]  /*2920*/  LDC.64 R12, c[0x0][0x258] ;  /* 0x00009600ff0c7b82 */ /* 0x000e700000000a00 */
[----:B0-----:R-:W0:Y:S01]  /*2930*/  LDC.64 R70, c[0x0][0x250] ;  /* 0x00009400ff467b82 */ /* 0x001e220000000a00 */
[----:B------:R-:W-:Y:S01]  /*2940*/  ISETP.NE.AND P1, PT, R48, RZ, PT ;  /* 0x000000ff3000720c */ /* 0x000fe20003f25270 */
[----:B------:R-:W-:Y:S01]  /*2950*/  FMUL R60, R27, R60 ;  /* 0x0000003c1b3c7220 */ /* 0x000fe20000400000 */
[----:B------:R-:W-:Y:S01]  /*2960*/  SEL R15, R15, RZ, P5 ;  /* 0x000000ff0f0f7207 */ /* 0x000fe20002800000 */
[----:B------:R-:W-:Y:S01]  /*2970*/  FFMA R30, R68, R7, R19 ;  /* 0x00000007441e7223 */ /* 0x000fe20000000013 */
[----:B------:R-:W-:Y:S01]  /*2980*/  ISETP.NE.AND P3, PT, R49, RZ, PT ;  /* 0x000000ff3100720c */ /* 0x000fe20003f65270 */
[----:B------:R-:W-:Y:S01]  /*2990*/  FFMA R28, R28, R5, R69 ;  /* 0x000000051c1c7223 */ /* 0x000fe20000000045 */
[----:B------:R-:W-:-:S02]  /*29a0*/  ISETP.NE.AND P6, PT, R61, RZ, PT ;  /* 0x000000ff3d00720c */ /* 0x000fc40003fc5270 */
[----:B------:R-:W-:Y:S01]  /*29b0*/  SEL R18, R14, RZ, P5 ;  /* 0x000000ff0e127207 */ /* 0x000fe20002800000 */
[----:B-1----:R-:W-:Y:S01]  /*29c0*/  IMAD.WIDE R68, R6, 0x4, R12 ;  /* 0x0000000406447825 */ /* 0x002fe200078e020c */
[----:B------:R-:W-:-:S03]  /*29d0*/  CS2R R12, SRZ ;  /* 0x00000000000c7805 */ /* 0x000fc6000001ff00 */
[----:B0-----:R-:W-:Y:S01]  /*29e0*/  IMAD.WIDE R70, R6, 0x4, R70 ;  /* 0x0000000406467825 */ /* 0x001fe200078e0246 */
[----:B--2---:R-:W-:Y:S02]  /*29f0*/  SEL R48, R8, RZ, P5 ;  /* 0x000000ff08307207 */ /* 0x004fe40002800000 */
[----:B------:R-:W-:Y:S02]  /*2a00*/  SEL R8, R11, RZ, P5 ;  /* 0x000000ff0b087207 */ /* 0x000fe40002800000 */
[----:B------:R-:W-:Y:S02]  /*2a10*/  SEL R49, R9, RZ, P5 ;  /* 0x000000ff09317207 */ /* 0x000fe40002800000 */
[----:B------:R-:W-:Y:S01]  /*2a20*/  SEL R61, R10, RZ, P5 ;  /* 0x000000ff0a3d7207 */ /* 0x000fe20002800000 */
[----:B------:R-:W-:Y:S01]  /*2a30*/  FFMA R31, R15, R60, R8 ;  /* 0x0000003c0f1f7223 */ /* 0x000fe20000000008 */
[----:B------:R-:W-:Y:S02]  /*2a40*/  CS2R R8, SRZ ;  /* 0x0000000000087805 */ /* 0x000fe4000001ff00 */
[----:B------:R-:W-:-:S02]  /*2a50*/  CS2R R10, SRZ ;  /* 0x00000000000a7805 */ /* 0x000fc4000001ff00 */
[----:B------:R-:W-:-:S04]  /*2a60*/  CS2R R14, SRZ ;  /* 0x00000000000e7805 */ /* 0x000fc8000001ff00 */
[----:B------:R-:W2:Y:S04]  /*2a70*/  @P4 LDG.E.EL.128 R8, desc[UR4][R70.64+-0x100] ;  /* 0xffff000446084981 */ /* 0x000ea8000c2e1d00 */
[----:B------:R-:W3:Y:S01]  /*2a80*/  @P4 LDG.E.EL.128 R12, desc[UR4][R68.64+-0x100] ;  /* 0xffff0004440c4981 */ /* 0x000ee2000c2e1d00 */
[----:B------:R-:W0:Y:S01]  /*2a90*/  MUFU.RCP R26, R26 ;  /* 0x0000001a001a7308 */ /* 0x000e220000001000 */
[----:B------:R-:W-:Y:S01]  /*2aa0*/  FMUL R22, R53, R22 ;  /* 0x0000001635167220 */ /* 0x000fe20000400000 */
[----:B------:R-:W-:Y:S01]  /*2ab0*/  FFMA R7, R54, R59, R67 ;  /* 0x0000003b36077223 */ /* 0x000fe20000000043 */
[----:B------:R-:W-:Y:S01]  /*2ac0*/  FFMA R5, R50, R23, R55 ;  /* 0x0000001732057223 */ /* 0x000fe20000000037 */
[----:B0-----:R-:W-:Y:S01]  /*2ad0*/  FMUL R25, R26, R25 ;  /* 0x000000191a197220 */ /* 0x001fe20000400000 */
[----:B--2---:R-:W-:-:S02]  /*2ae0*/  SEL R19, R8, RZ, P4 ;  /* 0x000000ff08137207 */ /* 0x004fc40002000000 */
[----:B------:R-:W-:Y:S02]  /*2af0*/  SEL R26, R9, RZ, P4 ;  /* 0x000000ff091a7207 */ /* 0x000fe40002000000 */
[----:B------:R-:W-:Y:S02]  /*2b00*/  CS2R R8, SRZ ;  /* 0x0000000000087805 */ /* 0x000fe4000001ff00 */
[----:B------:R-:W-:Y:S02]  /*2b10*/  SEL R23, R10, RZ, P4 ;  /* 0x000000ff0a177207 */ /* 0x000fe40002000000 */
[----:B------:R-:W-:Y:S02]  /*2b20*/  SEL R60, R11, RZ, P4 ;  /* 0x000000ff0b3c7207 */ /* 0x000fe40002000000 */
[----:B------:R-:W-:Y:S02]  /*2b30*/  CS2R R10, SRZ ;  /* 0x00000000000a7805 */ /* 0x000fe4000001ff00 */
[----:B---3--:R-:W-:-:S02]  /*2b40*/  SEL R54, R12, RZ, P4 ;  /* 0x000000ff0c367207 */ /* 0x008fc40002000000 */
[----:B------:R-:W-:Y:S02]  /*2b50*/  SEL R27, R13, RZ, P4 ;  /* 0x000000ff0d1b7207 */ /* 0x000fe40002000000 */
[----:B------:R-:W-:Y:S02]  /*2b60*/  CS2R R12, SRZ ;  /* 0x00000000000c7805 */ /* 0x000fe4000001ff00 */
[----:B------:R-:W-:Y:S01]  /*2b70*/  SEL R62, R14, RZ, P4 ;  /* 0x000000ff0e3e7207 */ /* 0x000fe20002000000 */
[----:B------:R-:W2:Y:S01]  /*2b80*/  @P0 LDG.E.EL.128 R8, desc[UR4][R70.64+-0x100] ;  /* 0xffff000446080981 */ /* 0x000ea2000c2e1d00 */
[----:B------:R-:W-:Y:S02]  /*2b90*/  SEL R53, R15, RZ, P4 ;  /* 0x000000ff0f357207 */ /* 0x000fe40002000000 */
[----:B------:R-:W-:-:S06]  /*2ba0*/  CS2R R14, SRZ ;  /* 0x00000000000e7805 */ /* 0x000fcc000001ff00 */
[----:B------:R0:W3:Y:S01]  /*2bb0*/  @P0 LDG.E.EL.128 R12, desc[UR4][R68.64+-0x100] ;  /* 0xffff0004440c0981 */ /* 0x0000e2000c2e1d00 */
[----:B------:R-:W-:Y:S01]  /*2bc0*/  FFMA R49, R16, R21, R49 ;  /* 0x0000001510317223 */ /* 0x000fe20000000031 */
[----:B------:R-:W-:Y:S02]  /*2bd0*/  FFMA R48, R17, R20, R48 ;  /* 0x0000001411307223 */ /* 0x000fe40000000030 */
[----:B------:R-:W0:Y:S01]  /*2be0*/  LDC.64 R20, c[0x0][0x2a0] ;  /* 0x0000a800ff147b82 */ /* 0x000e220000000a00 */
[----:B------:R-:W-:Y:S01]  /*2bf0*/  FFMA R50, R18, R22, R61 ;  /* 0x0000001612327223 */ /* 0x000fe2000000003d */
[----:B------:R-:W-:Y:S01]  /*2c00*/  FFMA R66, R19, R66, R54 ;  /* 0x0000004213427223 */ /* 0x000fe20000000036 */
[----:B------:R-:W-:Y:S01]  /*2c10*/  CS2R R18, SRZ ;  /* 0x0000000000127805 */ /* 0x000fe2000001ff00 */
[----:B0-----:R-:W-:Y:S01]  /*2c20*/  IMAD.WIDE R68, R6, 0x4, R20 ;  /* 0x0000000406447825 */ /* 0x001fe200078e0214 */
[----:B--2---:R-:W-:Y:S02]  /*2c30*/  SEL R16, R11, RZ, P0 ;  /* 0x000000ff0b107207 */ /* 0x004fe40000000000 */
[----:B---3--:R-:W-:-:S05]  /*2c40*/  SEL R15, R15, RZ, P0 ;  /* 0x000000ff0f0f7207 */ /* 0x008fca0000000000 */
[----:B------:R-:W-:Y:S01]  /*2c50*/  FFMA R57, R16, R57, R15 ;  /* 0x0000003910397223 */ /* 0x000fe2000000000f */
[----:B------:R-:W-:-:S06]  /*2c60*/  CS2R R16, SRZ ;  /* 0x0000000000107805 */ /* 0x000fcc000001ff00 */
[----:B------:R-:W2:Y:S01]  /*2c70*/  @P3 LDG.E.EL.128 R16, desc[UR4][R68.64+-0x300] ;  /* 0xfffd000444103981 */ /* 0x000ea2000c2e1d00 */
[----:B------:R-:W-:Y:S02]  /*2c80*/  FFMA R63, R26, R63, R27 ;  /* 0x0000003f1a3f7223 */ /* 0x000fe4000000001b */
[----:B------:R-:W0:Y:S01]  /*2c90*/  LDC.64 R26, c[0x0][0x2a8] ;  /* 0x0000aa00ff1a7b82 */ /* 0x000e220000000a00 */
[----:B------:R-:W-:Y:S01]  /*2ca0*/  FFMA R65, R60, R65, R53 ;  /* 0x000000413c417223 */ /* 0x000fe20000000035 */
[----:B------:R-:W-:Y:S01]  /*2cb0*/  FFMA R64, R23, R64, R62 ;  /* 0x0000004017407223 */ /* 0x000fe2000000003e */
[----:B------:R-:W-:Y:S01]  /*2cc0*/  FMUL R37, R24, R37 ;  /* 0x0000002518257220 */ /* 0x000fe20000400000 */
[----:B------:R-:W-:Y:S01]  /*2cd0*/  FMUL R36, R25, R36 ;  /* 0x0000002419247220 */ /* 0x000fe20000400000 */
[----:B------:R-:W-:Y:S02]  /*2ce0*/  CS2R R24, SRZ ;  /* 0x0000000000187805 */ /* 0x000fe4000001ff00 */
[----:B------:R-:W-:-:S02]  /*2cf0*/  CS2R R20, SRZ ;  /* 0x0000000000147805 */ /* 0x000fc4000001ff00 */
[----:B------:R-:W-:-:S06]  /*2d00*/  CS2R R22, SRZ ;  /* 0x0000000000167805 */ /* 0x000fcc000001ff00 */
[----:B------:R1:W3:Y:S01]  /*2d10*/  @P2 LDG.E.EL.128 R20, desc[UR4][R68.64+-0x300] ;  /* 0xfffd000444142981 */ /* 0x0002e2000c2e1d00 */
[----:B0-----:R-:W-:Y:S01]  /*2d20*/  IMAD.WIDE R54, R6, 0x4, R26 ;  /* 0x0000000406367825 */ /* 0x001fe200078e021a */
[----:B------:R-:W-:-:S06]  /*2d30*/  CS2R R26, SRZ ;  /* 0x00000000001a7805 */ /* 0x000fcc000001ff00 */
[----:B------:R-:W4:Y:S01]  /*2d40*/  @P3 LDG.E.EL.128 R24, desc[UR4][R54.64+-0x300] ;  /* 0xfffd000436183981 */ /* 0x000f22000c2e1d00 */
[----:B--2---:R-:W-:Y:S02]  /*2d50*/  SEL R60, R16, RZ, P3 ;  /* 0x000000ff103c7207 */ /* 0x004fe40001800000 */
[----:B------:R-:W-:Y:S02]  /*2d60*/  SEL R11, R17, RZ, P3 ;  /* 0x000000ff110b7207 */ /* 0x000fe40001800000 */
[----:B------:R-:W-:Y:S02]  /*2d70*/  CS2R R16, SRZ ;  /* 0x0000000000107805 */ /* 0x000fe4000001ff00 */
[----:B------:R-:W-:Y:S02]  /*2d80*/  SEL R15, R18, RZ, P3 ;  /* 0x000000ff120f7207 */ /* 0x000fe40001800000 */
[----:B------:R-:W-:Y:S02]  /*2d90*/  SEL R62, R19, RZ, P3 ;  /* 0x000000ff133e7207 */ /* 0x000fe40001800000 */
[----:B------:R-:W-:-:S06]  /*2da0*/  CS2R R18, SRZ ;  /* 0x0000000000127805 */ /* 0x000fcc000001ff00 */
[----:B------:R0:W2:Y:S01]  /*2db0*/  @P2 LDG.E.EL.128 R16, desc[UR4][R54.64+-0x300] ;  /* 0xfffd000436102981 */ /* 0x0000a2000c2e1d00 */
[----:B------:R-:W-:Y:S01]  /*2dc0*/  FMUL R59, R51, R38 ;  /* 0x00000026333b7220 */ /* 0x000fe20000400000 */
[----:B----4-:R-:W-:Y:S02]  /*2dd0*/  SEL R53, R24, RZ, P3 ;  /* 0x000000ff18357207 */ /* 0x010fe40001800000 */
[----:B------:R-:W-:Y:S02]  /*2de0*/  SEL R24, R25, RZ, P3 ;  /* 0x000000ff19187207 */ /* 0x000fe40001800000 */
[----:B-1----:R-:W-:Y:S02]  /*2df0*/  SEL R68, R26, RZ, P3 ;  /* 0x000000ff1a447207 */ /* 0x002fe40001800000 */
[----:B---3--:R-:W-:Y:S02]  /*2e00*/  SEL R25, R20, RZ, P2 ;  /* 0x000000ff14197207 */ /* 0x008fe40001000000 */
[----:B------:R-:W-:-:S02]  /*2e10*/  SEL R26, R21, RZ, P2 ;  /* 0x000000ff151a7207 */ /* 0x000fc40001000000 */
[----:B------:R-:W0:Y:S01]  /*2e20*/  LDC.64 R20, c[0x0][0x230] ;  /* 0x00008c00ff147b82 */ /* 0x000e220000000a00 */
[----:B------:R-:W-:Y:S01]  /*2e30*/  SEL R22, R22, RZ, P2 ;  /* 0x000000ff16167207 */ /* 0x000fe20001000000 */
[----:B------:R-:W-:Y:S01]  /*2e40*/  FMUL R39, R52, R39 ;  /* 0x0000002734277220 */ /* 0x000fe20000400000 */
[----:B------:R-:W-:Y:S01]  /*2e50*/  FFMA R15, R15, R44, R68 ;  /* 0x0000002c0f0f7223 */ /* 0x000fe20000000044 */
[----:B------:R-:W-:Y:S01]  /*2e60*/  SEL R38, R23, RZ, P2 ;  /* 0x000000ff17267207 */ /* 0x000fe20001000000 */
[----:B0-----:R-:W-:Y:S01]  /*2e70*/  IMAD.WIDE R54, R6, 0x4, R20 ;  /* 0x0000000406367825 */ /* 0x001fe200078e0214 */
[----:B------:R-:W-:Y:S02]  /*2e80*/  CS2R R20, SRZ ;  /* 0x0000000000147805 */ /* 0x000fe4000001ff00 */
[----:B--2---:R-:W-:Y:S02]  /*2e90*/  SEL R51, R17, RZ, P2 ;  /* 0x000000ff11337207 */ /* 0x004fe40001000000 */
[----:B------:R-:W-:-:S02]  /*2ea0*/  SEL R17, R18, RZ, P2 ;  /* 0x000000ff12117207 */ /* 0x000fc40001000000 */
[----:B------:R-:W-:Y:S02]  /*2eb0*/  SEL R61, R19, RZ, P2 ;  /* 0x000000ff133d7207 */ /* 0x000fe40001000000 */
[----:B------:R-:W0:Y:S01]  /*2ec0*/  LDC.64 R18, c[0x0][0x228] ;  /* 0x00008a00ff127b82 */ /* 0x000e220000000a00 */
[----:B------:R-:W-:Y:S01]  /*2ed0*/  SEL R52, R16, RZ, P2 ;  /* 0x000000ff10347207 */ /* 0x000fe20001000000 */
[----:B------:R-:W-:Y:S01]  /*2ee0*/  FFMA R59, R22, R59, R17 ;  /* 0x0000003b163b7223 */ /* 0x000fe20000000011 */
[----:B------:R-:W-:Y:S02]  /*2ef0*/  CS2R R16, SRZ ;  /* 0x0000000000107805 */ /* 0x000fe4000001ff00 */
[----:B------:R-:W-:-:S06]  /*2f00*/  CS2R R22, SRZ ;  /* 0x0000000000167805 */ /* 0x000fcc000001ff00 */
[----:B------:R-:W2:Y:S01]  /*2f10*/  @P6 LDG.E.EL.128 R20, desc[UR4][R54.64] ;  /* 0x0000000436146981 */ /* 0x000ea2000c2e1d00 */
[----:B0-----:R-:W-:Y:S01]  /*2f20*/  IMAD.WIDE R68, R6, 0x4, R18 ;  /* 0x0000000406447825 */ /* 0x001fe200078e0212 */
[----:B------:R-:W-:-:S06]  /*2f30*/  CS2R R18, SRZ ;  /* 0x0000000000127805 */ /* 0x000fcc000001ff00 */
[----:B------:R-:W3:Y:S01]  /*2f40*/  @P6 LDG.E.EL.128 R16, desc[UR4][R68.64] ;  /* 0x0000000444106981 */ /* 0x000ee2000c2e1d00 */
[----:B------:R-:W-:Y:S01]  /*2f50*/  SEL R27, R27, RZ, P3 ;  /* 0x000000ff1b1b7207 */ /* 0x000fe20001800000 */
[----:B------:R-:W-:Y:S01]  /*2f60*/  FFMA R45, R60, R45, R53 ;  /* 0x0000002d3c2d7223 */ /* 0x000fe20000000035 */
[----:B------:R-:W-:Y:S01]  /*2f70*/  FFMA R11, R11, R46, R24 ;  /* 0x0000002e0b0b7223 */ /* 0x000fe20000000018 */
[----:B------:R-:W-:Y:S02]  /*2f80*/  ISETP.GE.AND P2, PT, R58, 0x110400, PT ;  /* 0x001104003a00780c */ /* 0x000fe40003f46270 */
[----:B------:R-:W-:Y:S01]  /*2f90*/  FFMA R47, R62, R47, R27 ;  /* 0x0000002f3e2f7223 */ /* 0x000fe2000000001b */
[----:B--2---:R-:W-:Y:S02]  /*2fa0*/  SEL R67, R20, RZ, P6 ;  /* 0x000000ff14437207 */ /* 0x004fe40003000000 */
[----:B------:R-:W-:Y:S02]  /*2fb0*/  SEL R46, R21, RZ, P6 ;  /* 0x000000ff152e7207 */ /* 0x000fe40003000000 */
[----:B------:R-:W-:-:S02]  /*2fc0*/  CS2R R20, SRZ ;  /* 0x0000000000147805 */ /* 0x000fc4000001ff00 */
[----:B------:R-:W-:Y:S02]  /*2fd0*/  SEL R71, R22, RZ, P6 ;  /* 0x000000ff16477207 */ /* 0x000fe40003000000 */
[----:B------:R-:W-:Y:S02]  /*2fe0*/  SEL R58, R23, RZ, P6 ;  /* 0x000000ff173a7207 */ /* 0x000fe40003000000 */
[----:B------:R-:W-:-:S06]  /*2ff0*/  CS2R R22, SRZ ;  /* 0x0000000000167805 */ /* 0x000fcc000001ff00 */
[----:B------:R-:W2:Y:S01]  /*3000*/  @P1 LDG.E.EL.128 R20, desc[UR4][R54.64] ;  /* 0x0000000436141981 */ /* 0x000ea2000c2e1d00 */
[----:B---3--:R-:W-:Y:S02]  /*3010*/  SEL R24, R16, RZ, P6 ;  /* 0x000000ff10187207 */ /* 0x008fe40003000000 */
[----:B------:R-:W-:Y:S02]  /*3020*/  SEL R27, R17, RZ, P6 ;  /* 0x000000ff111b7207 */ /* 0x000fe40003000000 */
[----:B------:R-:W-:Y:S02]  /*3030*/  CS2R R16, SRZ ;  /* 0x0000000000107805 */ /* 0x000fe4000001ff00 */
[----:B------:R-:W-:Y:S02]  /*3040*/  SEL R44, R18, RZ, P6 ;  /* 0x000000ff122c7207 */ /* 0x000fe40003000000 */
[----:B------:R-:W-:Y:S02]  /*3050*/  SEL R53, R19, RZ, P6 ;  /* 0x000000ff13357207 */ /* 0x000fe40003000000 */
[----:B------:R-:W-:-:S06]  /*3060*/  CS2R R18, SRZ ;  /* 0x0000000000127805 */ /* 0x000fcc000001ff00 */
[----:B------:R-:W3:Y:S01]  /*3070*/  @P1 LDG.E.EL.128 R16, desc[UR4][R68.64] ;  /* 0x0000000444101981 */ /* 0x000ee2000c2e1d00 */
[----:B------:R-:W-:Y:S01]  /*3080*/  FFMA R24, R24, R41, R67 ;  /* 0x0000002918187223 */ /* 0x000fe20000000043 */
[----:B------:R-:W-:Y:S01]  /*3090*/  FMUL R2, R29, R2 ;  /* 0x000000021d027220 */ /* 0x000fe20000400000 */
[----:B------:R-:W-:Y:S01]  /*30a0*/  FFMA R25, R25, R36, R52 ;  /* 0x0000002419197223 */ /* 0x000fe20000000034 */
[----:B------:R-:W-:Y:S01]  /*30b0*/  FFMA R26, R26, R37, R51 ;  /* 0x000000251a1a7223 */ /* 0x000fe20000000033 */
[----:B------:R-:W-:Y:S01]  /*30c0*/  FFMA R27, R27, R40, R46 ;  /* 0x000000281b1b7223 */ /* 0x000fe2000000002e */
[----:B------:R-:W-:Y:S01]  /*30d0*/  FFMA R43, R44, R43, R71 ;  /* 0x0000002b2c2b7223 */ /* 0x000fe20000000047 */
[----:B------:R-:W-:Y:S01]  /*30e0*/  FFMA R42, R53, R42, R58 ;  /* 0x0000002a352a7223 */ /* 0x000fe2000000003a */
[----:B------:R-:W-:Y:S01]  /*30f0*/  FFMA R38, R38, R39, R61 ;  /* 0x0000002726267223 */ /* 0x000fe2000000003d */
[----:B------:R-:W-:Y:S02]  /*3100*/  SEL R9, R9, RZ, P0 ;  /* 0x000000ff09097207 */ /* 0x000fe40000000000 */
[----:B------:R-:W-:-:S02]  /*3110*/  SEL R14, R14, RZ, P0 ;  /* 0x000000ff0e0e7207 */ /* 0x000fc40000000000 */
[C---:B------:R-:W-:Y:S02]  /*3120*/  ISETP.NE.AND P4, PT, R0.reuse, 0x80, PT ;  /* 0x000000800000780c */ /* 0x040fe40003f85270 */
[----:B------:R-:W-:Y:S02]  /*3130*/  ISETP.NE.AND P5, PT, R0, 0x40, PT ;  /* 0x000000400000780c */ /* 0x000fe40003fa5270 */
[----:B------:R-:W-:Y:S02]  /*3140*/  ISETP.GT.AND P6, PT, R6, 0xbf, PT ;  /* 0x000000bf0600780c */ /* 0x000fe40003fc4270 */
[----:B------:R-:W-:Y:S02]  /*3150*/  FSETP.GEU.AND P3, PT, R64, RZ, PT ;  /* 0x000000ff4000720b */ /* 0x000fe40003f6e000 */
[----:B--2---:R-:W-:Y:S02]  /*3160*/  SEL R21, R21, RZ, P1 ;  /* 0x000000ff15157207 */ /* 0x004fe40000800000 */
[----:B------:R-:W-:-:S02]  /*3170*/  SEL R37, R22, RZ, P1 ;  /* 0x000000ff16257207 */ /* 0x000fc40000800000 */
[----:B------:R-:W-:Y:S02]  /*3180*/  SEL R40, R23, RZ, P1 ;  /* 0x000000ff17287207 */ /* 0x000fe40000800000 */
[----:B---3--:R-:W-:Y:S02]  /*3190*/  SEL R29, R16, RZ, P1 ;  /* 0x000000ff101d7207 */ /* 0x008fe40000800000 */
[----:B------:R-:W-:Y:S02]  /*31a0*/  SEL R36, R17, RZ, P1 ;  /* 0x000000ff11247207 */ /* 0x000fe40000800000 */
[----:B------:R-:W-:Y:S02]  /*31b0*/  SEL R18, R18, RZ, P1 ;  /* 0x000000ff12127207 */ /* 0x000fe40000800000 */
[----:B------:R-:W-:Y:S02]  /*31c0*/  SEL R19, R19, RZ, P1 ;  /* 0x000000ff13137207 */ /* 0x000fe40000800000 */
[----:B------:R-:W-:-:S02]  /*31d0*/  SEL R16, R20, RZ, P1 ;  /* 0x000000ff14107207 */ /* 0x000fc40000800000 */
[----:B------:R-:W-:-:S04]  /*31e0*/  FSETP.GEU.AND P1, PT, R24, RZ, PT ;  /* 0x000000ff1800720b */ /* 0x000fc80003f2e000 */
[----:B------:R-:W-:Y:S02]  /*31f0*/  SEL R17, RZ, 0x1, P1 ;  /* 0x00000001ff117807 */ /* 0x000fe40000800000 */
[----:B------:R-:W-:-:S04]  /*3200*/  FSETP.GEU.AND P1, PT, R27, RZ, PT ;  /* 0x000000ff1b00720b */ /* 0x000fc80003f2e000 */
[----:B------:R-:W-:Y:S02]  /*3210*/  SEL R20, RZ, 0x1fffe, P1 ;  /* 0x0001fffeff147807 */ /* 0x000fe40000800000 */
[----:B------:R-:W-:Y:S01]  /*3220*/  FSETP.GEU.AND P1, PT, R43, RZ, PT ;  /* 0x000000ff2b00720b */ /* 0x000fe20003f2e000 */
[----:B------:R-:W-:-:S03]  /*3230*/  FFMA R34, R29, R34, R16 ;  /* 0x000000221d227223 */ /* 0x000fc60000000010 */
        /* <DEDUP_REMOVED lines=10> */
[----:B------:R-:W-:-:S04]  /*32e0*/  FSETP.GEU.AND P1, PT, R35, RZ, PT ;  /* 0x000000ff2300720b */ /* 0x000fc80003f2e000 */
        /* <DEDUP_REMOVED lines=18> */
[----:B------:R-:W-:Y:S01]  /*3410*/  SEL R41, RZ, 0x1, P1 ;  /* 0x00000001ff297807 */ /* 0x000fe20000800000 */
[----:B------:R-:W-:-:S04]  /*3420*/  IMAD.IADD R17, R17, 0x1, R20 ;  /* 0x0000000111117824 */ /* 0x000fc800078e0214 */
[----:B------:R-:W-:Y:S01]  /*3430*/  IMAD.IADD R41, R41, 0x1, R46 ;  /* 0x0000000129297824 */ /* 0x000fe200078e022e */
[----:B------:R-:W-:Y:S01]  /*3440*/  LOP3.LUT R17, R17, 0x3, RZ, 0xc0, !PT ;  /* 0x0000000311117812 */ /* 0x000fe200078ec0ff */
[----:B------:R-:W-:-:S03]  /*3450*/  IMAD.IADD R37, R37, 0x1, R40 ;  /* 0x0000000125257824 */ /* 0x000fc600078e0228 */
[----:B------:R-:W-:Y:S01]  /*3460*/  LOP3.LUT R41, R41, 0x3, RZ, 0xc0, !PT ;  /* 0x0000000329297812 */ /* 0x000fe200078ec0ff */
[----:B------:R-:W-:Y:S01]  /*3470*/  IMAD.IADD R22, R22, 0x1, R23 ;  /* 0x0000000116167824 */ /* 0x000fe200078e0217 */
[----:B------:R-:W-:Y:S02]  /*3480*/  LOP3.LUT R37, R37, 0x3, RZ, 0xc0, !PT ;  /* 0x0000000325257812 */ /* 0x000fe400078ec0ff */
[----:B------:R-:W-:Y:S02]  /*3490*/  IADD3 R16, R17, R21, R16 ;  /* 0x0000001511107210 */ /* 0x000fe40007ffe010 */
[----:B------:R-:W-:Y:S02]  /*34a0*/  IADD3 R39, R41, R44, R39 ;  /* 0x0000002c29277210 */ /* 0x000fe40007ffe027 */
[----:B------:R-:W-:Y:S01]  /*34b0*/  IADD3 R29, R37, R36, R29 ;  /* 0x00000024251d7210 */ /* 0x000fe20007ffe01d */
[----:B------:R-:W-:Y:S01]  /*34c0*/  IMAD.SHL.U32 R16, R16, 0x100, RZ ;  /* 0x0000010010107824 */ /* 0x000fe200078e00ff */
[----:B------:R-:W-:-:S02]  /*34d0*/  LOP3.LUT R20, R39, 0xf, RZ, 0xc0, !PT ;  /* 0x0000000f27147812 */ /* 0x000fc400078ec0ff */
[----:B------:R-:W-:Y:S02]  /*34e0*/  LOP3.LUT R22, R22, 0x3, RZ, 0xc0, !PT ;  /* 0x0000000316167812 */ /* 0x000fe400078ec0ff */
[----:B------:R-:W-:Y:S01]  /*34f0*/  LOP3.LUT R16, R16, 0xf00, RZ, 0xe2, !PT ;  /* 0x00000f0010107812 */ /* 0x000fe200078ee2ff */
[----:B------:R-:W-:Y:S01]  /*3500*/  IMAD R20, R29, 0x10, R20 ;  /* 0x000000101d147824 */ /* 0x000fe200078e0214 */
[----:B------:R-:W-:-:S04]  /*3510*/  IADD3 R19, R22, R19, R18 ;  /* 0x0000001316137210 */ /* 0x000fc80007ffe012 */
[----:B------:R-:W-:Y:S01]  /*3520*/  LOP3.LUT R17, R20, 0xff, RZ, 0xc0, !PT ;  /* 0x000000ff14117812 */ /* 0x000fe200078ec0ff */
[----:B------:R-:W-:Y:S01]  /*3530*/  IMAD R16, R19, 0x1000, R16 ;  /* 0x0000100013107824 */ /* 0x000fe200078e0210 */
[----:B------:R-:W-:-:S03]  /*3540*/  SEL R21, R10, RZ, P0 ;  /* 0x000000ff0a157207 */ /* 0x000fc60000000000 */
[----:B------:R-:W-:Y:S01]  /*3550*/  IMAD.IADD R16, R16, 0x1, R17 ;  /* 0x0000000110107824 */ /* 0x000fe200078e0211 */
[----:B------:R-:W-:-:S04]  /*3560*/  SEL R10, R12, RZ, P0 ;  /* 0x000000ff0c0a7207 */ /* 0x000fc80000000000 */
[----:B------:R-:W-:Y:S02]  /*3570*/  LOP3.LUT R12, R16, 0xffff, RZ, 0xc0, !PT ;  /* 0x0000ffff100c7812 */ /* 0x000fe400078ec0ff */
[----:B------:R-:W-:Y:S02]  /*3580*/  SEL R19, R8, RZ, P0 ;  /* 0x000000ff08137207 */ /* 0x000fe40000000000 */
[----:B------:R-:W-:Y:S02]  /*3590*/  SEL R18, R13, RZ, P0 ;  /* 0x000000ff0d127207 */ /* 0x000fe40000000000 */
[----:B------:R-:W-:Y:S02]  /*35a0*/  SHF.R.U32.HI R8, RZ, 0x7, R12 ;  /* 0x00000007ff087819 */ /* 0x000fe4000001160c */
[----:B------:R-:W-:Y:S01]  /*35b0*/  FSETP.GEU.AND P0, PT, R5, RZ, PT ;  /* 0x000000ff0500720b */ /* 0x000fe20003f0e000 */
[----:B------:R-:W-:Y:S01]  /*35c0*/  FFMA R56, R9, R56, R18 ;  /* 0x0000003809387223 */ /* 0x000fe20000000012 */
[----:B------:R-:W-:-:S02]  /*35d0*/  LOP3.LUT R8, R8, 0x1, RZ, 0xc0, !PT ;  /* 0x0000000108087812 */ /* 0x000fc400078ec0ff */
[--C-:B------:R-:W-:Y:S02]  /*35e0*/  SHF.R.U32.HI R9, RZ, 0x6, R12.reuse ;  /* 0x00000006ff097819 */ /* 0x100fe4000001160c */
[----:B------:R-:W-:Y:S02]  /*35f0*/  FSEL R38, R38, RZ, P1 ;  /* 0x000000ff26267208 */ /* 0x000fe40000800000 */
[----:B------:R-:W-:Y:S02]  /*3600*/  ISETP.NE.U32.AND P1, PT, R8, 0x1, PT ;  /* 0x000000010800780c */ /* 0x000fe40003f25070 */
[----:B------:R-:W-:Y:S02]  /*3610*/  FSEL R8, R5, RZ, P0 ;  /* 0x000000ff05087208 */ /* 0x000fe40000000000 */
[----:B------:R-:W-:Y:S02]  /*3620*/  LOP3.LUT R9, R9, 0x1, RZ, 0xc0, !PT ;  /* 0x0000000109097812 */ /* 0x000fe400078ec0ff */
[----:B------:R-:W-:-:S02]  /*3630*/  SHF.R.U32.HI R5, RZ, 0x5, R12 ;  /* 0x00000005ff057819 */ /* 0x000fc4000001160c */
[----:B------:R-:W-:Y:S02]  /*3640*/  FSETP.GEU.AND P0, PT, R7, RZ, PT ;  /* 0x000000ff0700720b */ /* 0x000fe40003f0e000 */
[----:B------:R-:W-:Y:S02]  /*3650*/  FSEL R45, R45, RZ, P1 ;  /* 0x000000ff2d2d7208 */ /* 0x000fe40000800000 */
[----:B------:R-:W-:Y:S02]  /*3660*/  ISETP.NE.U32.AND P1, PT, R9, 0x1, PT ;  /* 0x000000010900780c */ /* 0x000fe40003f25070 */
[----:B------:R-:W-:Y:S02]  /*3670*/  LOP3.LUT R5, R5, 0x1, RZ, 0xc0, !PT ;  /* 0x0000000105057812 */ /* 0x000fe400078ec0ff */
[----:B------:R-:W-:Y:S02]  /*3680*/  SHF.R.U32.HI R13, RZ, 0x4, R12 ;  /* 0x00000004ff0d7819 */ /* 0x000fe4000001160c */
[----:B------:R-:W-:-:S02]  /*3690*/  FSEL R9, R7, RZ, P0 ;  /* 0x000000ff07097208 */ /* 0x000fc40000000000 */
[----:B------:R-:W-:Y:S02]  /*36a0*/  FSEL R7, R11, RZ, P1 ;  /* 0x000000ff0b077208 */ /* 0x000fe40000800000 */
[----:B------:R-:W-:Y:S02]  /*36b0*/  ISETP.NE.U32.AND P1, PT, R5, 0x1, PT ;  /* 0x000000010500780c */ /* 0x000fe40003f25070 */
[----:B------:R-:W-:Y:S02]  /*36c0*/  LOP3.LUT R13, R13, 0x1, RZ, 0xc0, !PT ;  /* 0x000000010d0d7812 */ /* 0x000fe400078ec0ff */
[----:B------:R-:W-:Y:S02]  /*36d0*/  SHF.R.U32.HI R5, RZ, 0x3, R12 ;  /* 0x00000003ff057819 */ /* 0x000fe4000001160c */
[----:B------:R-:W-:Y:S02]  /*36e0*/  FSEL R15, R15, RZ, P1 ;  /* 0x000000ff0f0f7208 */ /* 0x000fe40000800000 */
[----:B------:R-:W-:-:S02]  /*36f0*/  ISETP.NE.U32.AND P1, PT, R13, 0x1, PT ;  /* 0x000000010d00780c */ /* 0x000fc40003f25070 */
[----:B------:R-:W-:Y:S02]  /*3700*/  LOP3.LUT R5, R5, 0x1, RZ, 0xc0, !PT ;  /* 0x0000000105057812 */ /* 0x000fe400078ec0ff */
[----:B------:R-:W-:Y:S02]  /*3710*/  SHF.R.U32.HI R13, RZ, 0x2, R12 ;  /* 0x00000002ff0d7819 */ /* 0x000fe4000001160c */
[----:B------:R-:W-:Y:S01]  /*3720*/  FSEL R47, R47, RZ, P1 ;  /* 0x000000ff2f2f7208 */ /* 0x000fe20000800000 */
[----:B------:R-:W-:Y:S01]  /*3730*/  FFMA R2, R21, R2, R14 ;  /* 0x0000000215027223 */ /* 0x000fe2000000000e */
[----:B------:R-:W-:Y:S02]  /*3740*/  ISETP.NE.U32.AND P1, PT, R5, 0x1, PT ;  /* 0x000000010500780c */ /* 0x000fe40003f25070 */
[----:B------:R-:W-:Y:S02]  /*3750*/  FSETP.GEU.AND P0, PT, R28, RZ, PT ;  /* 0x000000ff1c00720b */ /* 0x000fe40003f0e000 */
[----:B------:R-:W-:-:S02]  /*3760*/  LOP3.LUT R13, R13, 0x1, RZ, 0xc0, !PT ;  /* 0x000000010d0d7812 */ /* 0x000fc400078ec0ff */
[----:B------:R-:W-:Y:S01]  /*3770*/  SHF.R.U32.HI R14, RZ, 0x1, R12 ;  /* 0x00000001ff0e7819 */ /* 0x000fe2000001160c */
[----:B------:R-:W-:Y:S01]  /*3780*/  FFMA R4, R19, R4, R10 ;  /* 0x0000000413047223 */ /* 0x000fe2000000000a */
[----:B------:R-:W-:Y:S02]  /*3790*/  FSEL R25, R25, RZ, P1 ;  /* 0x000000ff19197208 */ /* 0x000fe40000800000 */
[----:B------:R-:W-:Y:S02]  /*37a0*/  FSEL R10, R28, RZ, P0 ;  /* 0x000000ff1c0a7208 */ /* 0x000fe40000000000 */
[----:B------:R-:W-:Y:S02]  /*37b0*/  ISETP.NE.U32.AND P1, PT, R13, 0x1, PT ;  /* 0x000000010d00780c */ /* 0x000fe40003f25070 */
[----:B------:R-:W-:Y:S02]  /*37c0*/  FSETP.GEU.AND P0, PT, R30, RZ, PT ;  /* 0x000000ff1e00720b */ /* 0x000fe40003f0e000 */
[----:B------:R-:W-:-:S02]  /*37d0*/  LOP3.LUT R14, R14, 0x1, RZ, 0xc0, !PT ;  /* 0x000000010e0e7812 */ /* 0x000fc400078ec0ff */
[----:B------:R-:W-:Y:S02]  /*37e0*/  FSEL R26, R26, RZ, P1 ;  /* 0x000000ff1a1a7208 */ /* 0x000fe40000800000 */
[----:B------:R-:W-:Y:S02]  /*37f0*/  FSEL R11, R30, RZ, P0 ;  /* 0x000000ff1e0b7208 */ /* 0x000fe40000000000 */
[----:B------:R-:W-:Y:S02]  /*3800*/  ISETP.NE.U32.AND P1, PT, R14, 0x1, PT ;  /* 0x000000010e00780c */ /* 0x000fe40003f25070 */
[C---:B------:R-:W-:Y:S02]  /*3810*/  FSETP.GEU.AND P0, PT, R48.reuse, RZ, PT ;  /* 0x000000ff3000720b */ /* 0x040fe40003f0e000 */
[----:B------:R-:W-:Y:S02]  /*3820*/  FSEL R59, R59, RZ, P1 ;  /* 0x000000ff3b3b7208 */ /* 0x000fe40000800000 */
[----:B------:R-:W-:-:S02]  /*3830*/  FSEL R48, R48, RZ, P0 ;  /* 0x000000ff30307208 */ /* 0x000fc40000000000 */
[----:B------:R-:W-:Y:S02]  /*3840*/  FSETP.GEU.AND P1, PT, R31, RZ, PT ;  /* 0x000000ff1f00720b */ /* 0x000fe40003f2e000 */
[----:B------:R-:W-:Y:S02]  /*3850*/  FSETP.GEU.AND P0, PT, R49, RZ, PT ;  /* 0x000000ff3100720b */ /* 0x000fe40003f0e000 */
[----:B------:R-:W-:Y:S02]  /*3860*/  FSEL R51, R31, RZ, P1 ;  /* 0x000000ff1f337208 */ /* 0x000fe40000800000 */
[----:B------:R-:W-:Y:S02]  /*3870*/  FSEL R49, R49, RZ, P0 ;  /* 0x000000ff31317208 */ /* 0x000fe40000000000 */
[----:B------:R-:W-:Y:S02]  /*3880*/  FSETP.GEU.AND P1, PT, R66, RZ, PT ;  /* 0x000000ff4200720b */ /* 0x000fe40003f2e000 */
[----:B------:R-:W-:-:S02]  /*3890*/  SHF.R.U32.HI R5, RZ, 0xf, R12 ;  /* 0x0000000fff057819 */ /* 0x000fc4000001160c */
[----:B------:R-:W-:Y:S02]  /*38a0*/  FSETP.GEU.AND P0, PT, R50, RZ, PT ;  /* 0x000000ff3200720b */ /* 0x000fe40003f0e000 */
[----:B------:R-:W-:Y:S02]  /*38b0*/  @P4 FSEL R8, R45, RZ, P6 ;  /* 0x000000ff2d084208 */ /* 0x000fe40003000000 */
[----:B------:R-:W-:Y:S02]  /*38c0*/  @P4 FSEL R10, R15, RZ, P6 ;  /* 0x000000ff0f0a4208 */ /* 0x000fe40003000000 */
[----:B------:R-:W-:Y:S01]  /*38d0*/  @!P5 FSEL R8, R66, RZ, P1 ;  /* 0x000000ff4208d208 */ /* 0x000fe20000800000 */
[----:B------:R-:W0:Y:S01]  /*38e0*/  LDC.64 R14, c[0x0][0x2b0] ;  /* 0x0000ac00ff0e7b82 */ /* 0x000e220000000a00 */
[----:B------:R-:W-:Y:S02]  /*38f0*/  LOP3.LUT R5, R5, 0x1, RZ, 0xc0, !PT ;  /* 0x0000000105057812 */ /* 0x000fe400078ec0ff */
[----:B------:R-:W-:-:S02]  /*3900*/  FSEL R50, R50, RZ, P0 ;  /* 0x000000ff32327208 */ /* 0x000fc40000000000 */
[----:B------:R-:W-:Y:S02]  /*3910*/  FSETP.GEU.AND P1, PT, R63, RZ, PT ;  /* 0x000000ff3f00720b */ /* 0x000fe40003f2e000 */
[----:B------:R-:W-:Y:S02]  /*3920*/  @P4 FSEL R9, R7, RZ, P6 ;  /* 0x000000ff07094208 */ /* 0x000fe40003000000 */
[----:B------:R-:W-:Y:S02]  /*3930*/  @P4 FSEL R11, R47, RZ, P6 ;  /* 0x000000ff2f0b4208 */ /* 0x000fe40003000000 */
[----:B------:R-:W-:Y:S02]  /*3940*/  @P4 FSEL R48, R25, RZ, P6 ;  /* 0x000000ff19304208 */ /* 0x000fe40003000000 */
[----:B------:R-:W-:Y:S02]  /*3950*/  @P4 FSEL R49, R26, RZ, P6 ;  /* 0x000000ff1a314208 */ /* 0x000fe40003000000 */
[----:B------:R-:W-:-:S02]  /*3960*/  @P4 FSEL R50, R59, RZ, P6 ;  /* 0x000000ff3b324208 */ /* 0x000fc40003000000 */
[----:B------:R-:W-:Y:S02]  /*3970*/  @P4 FSEL R51, R38, RZ, P6 ;  /* 0x000000ff26334208 */ /* 0x000fe40003000000 */
[----:B------:R-:W-:Y:S02]  /*3980*/  SHF.R.U32.HI R0, RZ, 0x9, R12 ;  /* 0x00000009ff007819 */ /* 0x000fe4000001160c */
[----:B------:R-:W-:Y:S02]  /*3990*/  ISETP.GE.AND P6, PT, R6, 0x40, PT ;  /* 0x000000400600780c */ /* 0x000fe40003fc6270 */
[----:B------:R-:W-:Y:S02]  /*39a0*/  ISETP.NE.U32.AND P0, PT, R5, 0x1, PT ;  /* 0x000000010500780c */ /* 0x000fe40003f05070 */
[----:B------:R-:W-:Y:S02]  /*39b0*/  FSETP.GEU.AND P4, PT, R65, RZ, PT ;  /* 0x000000ff4100720b */ /* 0x000fe40003f8e000 */
[----:B------:R-:W-:-:S02]  /*39c0*/  @!P5 FSEL R9, R63, RZ, P1 ;  /* 0x000000ff3f09d208 */ /* 0x000fc40000800000 */
[----:B------:R-:W-:Y:S02]  /*39d0*/  LOP3.LUT R0, R0, 0x1, RZ, 0xc0, !PT ;  /* 0x0000000100007812 */ /* 0x000fe400078ec0ff */
[----:B------:R-:W-:Y:S02]  /*39e0*/  FSETP.GEU.AND P1, PT, R4, RZ, PT ;  /* 0x000000ff0400720b */ /* 0x000fe40003f2e000 */
[----:B------:R-:W-:Y:S02]  /*39f0*/  SHF.R.U32.HI R5, RZ, 0x8, R12 ;  /* 0x00000008ff057819 */ /* 0x000fe4000001160c */
[----:B------:R-:W-:Y:S02]  /*3a00*/  @!P5 FSEL R10, R64, RZ, P3 ;  /* 0x000000ff400ad208 */ /* 0x000fe40001800000 */
[----:B------:R-:W-:Y:S02]  /*3a10*/  @!P5 FSEL R11, R65, RZ, P4 ;  /* 0x000000ff410bd208 */ /* 0x000fe40002000000 */
[----:B------:R-:W-:-:S02]  /*3a20*/  FSETP.GEU.AND P3, PT, R56, RZ, PT ;  /* 0x000000ff3800720b */ /* 0x000fc40003f6e000 */
[----:B------:R-:W-:Y:S02]  /*3a30*/  ISETP.NE.U32.AND P4, PT, R0, 0x1, PT ;  /* 0x000000010000780c */ /* 0x000fe40003f85070 */
[----:B------:R-:W-:Y:S02]  /*3a40*/  @!P5 FSEL R48, R4, RZ, P1 ;  /* 0x000000ff0430d208 */ /* 0x000fe40000800000 */
[----:B------:R-:W-:Y:S02]  /*3a50*/  LOP3.LUT R5, R5, 0x1, RZ, 0xc0, !PT ;  /* 0x0000000105057812 */ /* 0x000fe400078ec0ff */
[--C-:B------:R-:W-:Y:S02]  /*3a60*/  SHF.R.U32.HI R0, RZ, 0xb, R12.reuse ;  /* 0x0000000bff007819 */ /* 0x100fe4000001160c */
[----:B------:R-:W-:Y:S02]  /*3a70*/  SHF.R.U32.HI R4, RZ, 0xa, R12 ;  /* 0x0000000aff047819 */ /* 0x000fe4000001160c */
[----:B------:R-:W-:-:S02]  /*3a80*/  @!P5 FSEL R49, R56, RZ, P3 ;  /* 0x000000ff3831d208 */ /* 0x000fc40001800000 */
[----:B------:R-:W-:Y:S02]  /*3a90*/  FSETP.GEU.AND P1, PT, R2, RZ, PT ;  /* 0x000000ff0200720b */ /* 0x000fe40003f2e000 */
[----:B------:R-:W-:Y:S02]  /*3aa0*/  ISETP.NE.U32.AND P3, PT, R5, 0x1, PT ;  /* 0x000000010500780c */ /* 0x000fe40003f65070 */
[----:B------:R-:W-:Y:S02]  /*3ab0*/  LOP3.LUT R0, R0, 0x1, RZ, 0xc0, !PT ;  /* 0x0000000100007812 */ /* 0x000fe400078ec0ff */
[----:B------:R-:W-:Y:S02]  /*3ac0*/  LOP3.LUT R4, R4, 0x1, RZ, 0xc0, !PT ;  /* 0x0000000104047812 */ /* 0x000fe400078ec0ff */
[----:B------:R-:W-:Y:S02]  /*3ad0*/  @!P6 FSEL R9, R27, RZ, P4 ;  /* 0x000000ff1b09e208 */ /* 0x000fe40002000000 */
[----:B------:R-:W-:-:S02]  /*3ae0*/  ISETP.GE.AND P4, PT, R3, 0x110400, PT ;  /* 0x001104000300780c */ /* 0x000fc40003f86270 */
[----:B------:R-:W-:Y:S02]  /*3af0*/  @!P5 FSEL R50, R2, RZ, P1 ;  /* 0x000000ff0232d208 */ /* 0x000fe40000800000 */
[----:B------:R-:W-:Y:S02]  /*3b00*/  @!P6 FSEL R8, R24, RZ, P3 ;  /* 0x000000ff1808e208 */ /* 0x000fe40001800000 */
[----:B------:R-:W-:Y:S02]  /*3b10*/  ISETP.NE.U32.AND P1, PT, R0, 0x1, PT ;  /* 0x000000010000780c */ /* 0x000fe40003f25070 */
[----:B------:R-:W-:Y:S02]  /*3b20*/  ISETP.NE.U32.AND P3, PT, R4, 0x1, PT ;  /* 0x000000010400780c */ /* 0x000fe40003f65070 */
[--C-:B------:R-:W-:Y:S02]  /*3b30*/  SHF.R.U32.HI R0, RZ, 0xe, R12.reuse ;  /* 0x0000000eff007819 */ /* 0x100fe4000001160c */
[----:B------:R-:W-:-:S02]  /*3b40*/  SHF.R.U32.HI R4, RZ, 0xc, R12 ;  /* 0x0000000cff047819 */ /* 0x000fc4000001160c */
[----:B------:R-:W-:Y:S02]  /*3b50*/  SHF.R.U32.HI R12, RZ, 0xd, R12 ;  /* 0x0000000dff0c7819 */ /* 0x000fe4000001160c */
[----:B------:R-:W-:Y:S01]  /*3b60*/  @!P6 FSEL R10, R43, RZ, P3 ;  /* 0x000000ff2b0ae208 */ /* 0x000fe20001800000 */
[----:B0-----:R-:W-:Y:S01]  /*3b70*/  IMAD.WIDE R2, R3, 0x4, R14 ;  /* 0x0000000403027825 */ /* 0x001fe200078e020e */
[----:B------:R-:W-:Y:S02]  /*3b80*/  FSETP.GEU.AND P3, PT, R57, RZ, PT ;  /* 0x000000ff3900720b */ /* 0x000fe40003f6e000 */
[----:B------:R-:W-:Y:S02]  /*3b90*/  @!P6 FSEL R11, R42, RZ, P1 ;  /* 0x000000ff2a0be208 */ /* 0x000fe40000800000 */
[----:B------:R-:W-:Y:S02]  /*3ba0*/  LOP3.LUT R0, R0, 0x1, RZ, 0xc0, !PT ;  /* 0x0000000100007812 */ /* 0x000fe400078ec0ff */
[----:B------:R-:W-:-:S02]  /*3bb0*/  LOP3.LUT R4, R4, 0x1, RZ, 0xc0, !PT ;  /* 0x0000000104047812 */ /* 0x000fc400078ec0ff */
[----:B------:R-:W-:Y:S02]  /*3bc0*/  LOP3.LUT R12, R12, 0x1, RZ, 0xc0, !PT ;  /* 0x000000010c0c7812 */ /* 0x000fe400078ec0ff */
[----:B------:R-:W-:Y:S01]  /*3bd0*/  @!P5 FSEL R51, R57, RZ, P3 ;  /* 0x000000ff3933d208 */ /* 0x000fe20001800000 */
[----:B------:R0:W-:Y:S01]  /*3be0*/  @!P4 STG.E.128 desc[UR4][R2.64], R8 ;  /* 0x000000080200c986 */ /* 0x0001e2000c101d04 */
[----:B------:R-:W-:Y:S02]  /*3bf0*/  ISETP.NE.U32.AND P1, PT, R0, 0x1, PT ;  /* 0x000000010000780c */ /* 0x000fe40003f25070 */
[----:B------:R-:W-:Y:S02]  /*3c00*/  ISETP.NE.U32.AND P5, PT, R4, 0x1, PT ;  /* 0x000000010400780c */ /* 0x000fe40003fa5070 */
[----:B------:R-:W-:Y:S02]  /*3c10*/  ISETP.NE.U32.AND P3, PT, R12, 0x1, PT ;  /* 0x000000010c00780c */ /* 0x000fe40003f65070 */
[----:B------:R-:W-:-:S02]  /*3c20*/  @!P6 FSEL R51, R32, RZ, P0 ;  /* 0x000000ff2033e208 */ /* 0x000fc40000000000 */
[----:B------:R-:W-:Y:S02]  /*3c30*/  @!P6 FSEL R48, R34, RZ, P5 ;  /* 0x000000ff2230e208 */ /* 0x000fe40002800000 */
[----:B------:R-:W-:Y:S02]  /*3c40*/  @!P6 FSEL R49, R33, RZ, P3 ;  /* 0x000000ff2131e208 */ /* 0x000fe40001800000 */
[----:B------:R-:W-:Y:S01]  /*3c50*/  @!P6 FSEL R50, R35, RZ, P1 ;  /* 0x000000ff2332e208 */ /* 0x000fe20000800000 */
[----:B0-----:R-:W-:Y:S06]  /*3c60*/  @P2 EXIT ;  /* 0x000000000000294d */ /* 0x001fec0003800000 */
[----:B------:R-:W-:Y:S01]  /*3c70*/  STG.E.128 desc[UR4][R2.64+0x800], R48 ;  /* 0x0008003002007986 */ /* 0x000fe2000c101d04 */
[----:B------:R-:W-:Y:S05]  /*3c80*/  EXIT ;  /* 0x000000000000794d */ /* 0x000fea0003800000 */
.L_x_0:
[----:B------:R-:W-:-:S00]  /*3c90*/  BRA `(.L_x_0) ;  /* 0xfffffffc00fc7947 */ /* 0x000fc0000383ffff */
[----:B------:R-:W-:-:S00]  /*3ca0*/  NOP ;  /* 0x0000000000007918 */ /* 0x000fc00000000000 */
        /* <DEDUP_REMOVED lines=13> */
.L_x_1:


//--------------------- .nv.global.init           --------------------------
	.section	.nv.global.init,"aw",@progbits
.nv.global.init:
	.type		_$_str,@object
	.size		_$_str,(_$_str_$_2 - _$_str)
_$_str:
        /*0000*/ 	.byte	0x5f, 0x5f, 0x43, 0x55, 0x44, 0x41, 0x5f, 0x46, 0x54, 0x5a, 0x00
	.type		_$_str_$_2,@object
	.size		_$_str_$_2,(.L_1 - _$_str_$_2)
_$_str_$_2:
        /*000b*/ 	.byte	0x5f, 0x5f, 0x43, 0x55, 0x44, 0x41, 0x5f, 0x50, 0x52, 0x45, 0x43, 0x5f, 0x53, 0x51, 0x52, 0x54
        /*001b*/ 	.byte	0x00
.L_1:


//--------------------- .nv.constant0.triton_poi_fused_cat_10 --------------------------
	.section	.nv.constant0.triton_poi_fused_cat_10,"a",@progbits
	.sectionflags	@""
	.align	4
.nv.constant0.triton_poi_fused_cat_10:
	.zero		700
